	.target	sm_90a

	.elftype	@"ET_EXEC"


//--------------------- .note.nv.tkinfo           --------------------------
	.section	.note.nv.tkinfo,"",@"SHT_NOTE"
	.sectionflags	@"SHF_NOTE_NV_TKINFO"
	.tkinfo
        /*0018*/ 	.word	0x00000002
        /*0030*/ 	.string	""
        /*0030*/ 	.string	"ptxas"
        /*0030*/ 	.string	"Cuda compilation tools, release 13.0, V13.0.88"
        /*0030*/ 	.string	"Build cuda_13.0.r13.0/compiler.36424714_0"
        /*0030*/ 	.string	"-v  -suppress-debug-info  -lineinfo  -arch sm_90a "



//--------------------- .note.nv.cuinfo           --------------------------
	.section	.note.nv.cuinfo,"",@"SHT_NOTE"
	.sectionflags	@"SHF_NOTE_NV_CUINFO"
        /*0018*/ 	.short	0x0002
        /*001a*/ 	.short	0x005a
        /*001c*/ 	.short	0x0082
	.zero		2


//--------------------- .nv.info                  --------------------------
	.section	.nv.info,"",@"SHT_CUDA_INFO"
	.align	4


	//----- nvinfo : EIATTR_REGCOUNT
	.align		4
        /*0000*/ 	.byte	0x04, 0x2f
        /*0002*/ 	.short	(.L_2 - .L_1)
	.align		4
.L_1:
        /*0004*/ 	.word	index@(attn_fwd)
        /*0008*/ 	.word	0x000000f7


	//----- nvinfo : EIATTR_FRAME_SIZE
	.align		4
.L_2:
        /*000c*/ 	.byte	0x04, 0x11
        /*000e*/ 	.short	(.L_4 - .L_3)
	.align		4
.L_3:
        /*0010*/ 	.word	index@(attn_fwd)
        /*0014*/ 	.word	0x00000000


	//----- nvinfo : EIATTR_MIN_STACK_SIZE
	.align		4
.L_4:
        /*0018*/ 	.byte	0x04, 0x12
        /*001a*/ 	.short	(.L_6 - .L_5)
	.align		4
.L_5:
        /*001c*/ 	.word	index@(attn_fwd)
        /*0020*/ 	.word	0x00000000
.L_6:


//--------------------- .nv.compat                --------------------------
	.section	.nv.compat,"",@"SHT_CUDA_COMPAT_INFO"
	.align	4
        /*0000*/ 	.byte	0x02, 0x09, 0x01, 0x00, 0x02, 0x02, 0x01, 0x00, 0x02, 0x05, 0x05, 0x00, 0x03, 0x07, 0x01, 0x01
        /*0010*/ 	.byte	0x02, 0x03, 0x00, 0x00, 0x02, 0x06, 0x01, 0x00, 0x04, 0x0b, 0x08, 0x00, 0x00, 0x00, 0x00, 0x00
        /*0020*/ 	.byte	0x00, 0x00, 0x00, 0x00


//--------------------- .nv.info.attn_fwd         --------------------------
	.section	.nv.info.attn_fwd,"",@"SHT_CUDA_INFO"
	.sectionflags	@""
	.align	4


	//----- nvinfo : EIATTR_CUDA_API_VERSION
	.align		4
        /*0000*/ 	.byte	0x04, 0x37
        /*0002*/ 	.short	(.L_8 - .L_7)
.L_7:
        /*0004*/ 	.word	0x00000082


	//----- nvinfo : EIATTR_KPARAM_INFO
	.align		4
.L_8:
        /*0008*/ 	.byte	0x04, 0x17
        /*000a*/ 	.short	(.L_10 - .L_9)
.L_9:
        /*000c*/ 	.word	0x00000000
        /*0010*/ 	.short	0x0019
        /*0012*/ 	.short	0x0080
        /*0014*/ 	.byte	0x00, 0xf4, 0x21, 0x00


	//----- nvinfo : EIATTR_KPARAM_INFO
	.align		4
.L_10:
        /*0018*/ 	.byte	0x04, 0x17
        /*001a*/ 	.short	(.L_12 - .L_11)
.L_11:
        /*001c*/ 	.word	0x00000000
        /*0020*/ 	.short	0x0018
        /*0022*/ 	.short	0x0078
        /*0024*/ 	.byte	0x00, 0xf4, 0x21, 0x00


	//----- nvinfo : EIATTR_KPARAM_INFO
	.align		4
.L_12:
        /*0028*/ 	.byte	0x04, 0x17
        /*002a*/ 	.short	(.L_14 - .L_13)
.L_13:
        /*002c*/ 	.word	0x00000000
        /*0030*/ 	.short	0x0017
        /*0032*/ 	.short	0x0070
        /*0034*/ 	.byte	0x00, 0xf0, 0x11, 0x00


	//----- nvinfo : EIATTR_KPARAM_INFO
	.align		4
.L_14:
        /*0038*/ 	.byte	0x04, 0x17
        /*003a*/ 	.short	(.L_16 - .L_15)
.L_15:
        /*003c*/ 	.word	0x00000000
        /*0040*/ 	.short	0x0016
        /*0042*/ 	.short	0x006c
        /*0044*/ 	.byte	0x00, 0xf0, 0x11, 0x00


	//----- nvinfo : EIATTR_KPARAM_INFO
	.align		4
.L_16:
        /*0048*/ 	.byte	0x04, 0x17
        /*004a*/ 	.short	(.L_18 - .L_17)
.L_17:
        /*004c*/ 	.word	0x00000000
        /*0050*/ 	.short	0x0015
        /*0052*/ 	.short	0x0068
        /*0054*/ 	.byte	0x00, 0xf0, 0x11, 0x00


	//----- nvinfo : EIATTR_KPARAM_INFO
	.align		4
.L_18:
        /*0058*/ 	.byte	0x04, 0x17
        /*005a*/ 	.short	(.L_20 - .L_19)
.L_19:
        /*005c*/ 	.word	0x00000000
        /*0060*/ 	.short	0x0014
        /*0062*/ 	.short	0x0064
        /*0064*/ 	.byte	0x00, 0xf0, 0x11, 0x00


	//----- nvinfo : EIATTR_KPARAM_INFO
	.align		4
.L_20:
        /*0068*/ 	.byte	0x04, 0x17
        /*006a*/ 	.short	(.L_22 - .L_21)
.L_21:
        /*006c*/ 	.word	0x00000000
        /*0070*/ 	.short	0x0013
        /*0072*/ 	.short	0x0060
        /*0074*/ 	.byte	0x00, 0xf0, 0x11, 0x00


	//----- nvinfo : EIATTR_KPARAM_INFO
	.align		4
.L_22:
        /*0078*/ 	.byte	0x04, 0x17
        /*007a*/ 	.short	(.L_24 - .L_23)
.L_23:
        /*007c*/ 	.word	0x00000000
        /*0080*/ 	.short	0x0012
        /*0082*/ 	.short	0x005c
        /*0084*/ 	.byte	0x00, 0xf0, 0x11, 0x00


	//----- nvinfo : EIATTR_KPARAM_INFO
	.align		4
.L_24:
        /*0088*/ 	.byte	0x04, 0x17
        /*008a*/ 	.short	(.L_26 - .L_25)
.L_25:
        /*008c*/ 	.word	0x00000000
        /*0090*/ 	.short	0x0011
        /*0092*/ 	.short	0x0058
        /*0094*/ 	.byte	0x00, 0xf0, 0x11, 0x00


	//----- nvinfo : EIATTR_KPARAM_INFO
	.align		4
.L_26:
        /*0098*/ 	.byte	0x04, 0x17
        /*009a*/ 	.short	(.L_28 - .L_27)
.L_27:
        /*009c*/ 	.word	0x00000000
        /*00a0*/ 	.short	0x0010
        /*00a2*/ 	.short	0x0054
        /*00a4*/ 	.byte	0x00, 0xf0, 0x11, 0x00


	//----- nvinfo : EIATTR_KPARAM_INFO
	.align		4
.L_28:
        /*00a8*/ 	.byte	0x04, 0x17
        /*00aa*/ 	.short	(.L_30 - .L_29)
.L_29:
        /*00ac*/ 	.word	0x00000000
        /*00b0*/ 	.short	0x000f
        /*00b2*/ 	.short	0x0050
        /*00b4*/ 	.byte	0x00, 0xf0, 0x11, 0x00


	//----- nvinfo : EIATTR_KPARAM_INFO
	.align		4
.L_30:
        /*00b8*/ 	.byte	0x04, 0x17
        /*00ba*/ 	.short	(.L_32 - .L_31)
.L_31:
        /*00bc*/ 	.word	0x00000000
        /*00c0*/ 	.short	0x000e
        /*00c2*/ 	.short	0x004c
        /*00c4*/ 	.byte	0x00, 0xf0, 0x11, 0x00


	//----- nvinfo : EIATTR_KPARAM_INFO
	.align		4
.L_32:
        /*00c8*/ 	.byte	0x04, 0x17
        /*00ca*/ 	.short	(.L_34 - .L_33)
.L_33:
        /*00cc*/ 	.word	0x00000000
        /*00d0*/ 	.short	0x000d
        /*00d2*/ 	.short	0x0048
        /*00d4*/ 	.byte	0x00, 0xf0, 0x11, 0x00


	//----- nvinfo : EIATTR_KPARAM_INFO
	.align		4
.L_34:
        /*00d8*/ 	.byte	0x04, 0x17
        /*00da*/ 	.short	(.L_36 - .L_35)
.L_35:
        /*00dc*/ 	.word	0x00000000
        /*00e0*/ 	.short	0x000c
        /*00e2*/ 	.short	0x0044
        /*00e4*/ 	.byte	0x00, 0xf0, 0x11, 0x00


	//----- nvinfo : EIATTR_KPARAM_INFO
	.align		4
.L_36:
        /*00e8*/ 	.byte	0x04, 0x17
        /*00ea*/ 	.short	(.L_38 - .L_37)
.L_37:
        /*00ec*/ 	.word	0x00000000
        /*00f0*/ 	.short	0x000b
        /*00f2*/ 	.short	0x0040
        /*00f4*/ 	.byte	0x00, 0xf0, 0x11, 0x00


	//----- nvinfo : EIATTR_KPARAM_INFO
	.align		4
.L_38:
        /*00f8*/ 	.byte	0x04, 0x17
        /*00fa*/ 	.short	(.L_40 - .L_39)
.L_39:
        /*00fc*/ 	.word	0x00000000
        /*0100*/ 	.short	0x000a
        /*0102*/ 	.short	0x003c
        /*0104*/ 	.byte	0x00, 0xf0, 0x11, 0x00


	//----- nvinfo : EIATTR_KPARAM_INFO
	.align		4
.L_40:
        /*0108*/ 	.byte	0x04, 0x17
        /*010a*/ 	.short	(.L_42 - .L_41)
.L_41:
        /*010c*/ 	.word	0x00000000
        /*0110*/ 	.short	0x0009
        /*0112*/ 	.short	0x0038
        /*0114*/ 	.byte	0x00, 0xf0, 0x11, 0x00


	//----- nvinfo : EIATTR_KPARAM_INFO
	.align		4
.L_42:
        /*0118*/ 	.byte	0x04, 0x17
        /*011a*/ 	.short	(.L_44 - .L_43)
.L_43:
        /*011c*/ 	.word	0x00000000
        /*0120*/ 	.short	0x0008
        /*0122*/ 	.short	0x0034
        /*0124*/ 	.byte	0x00, 0xf0, 0x11, 0x00


	//----- nvinfo : EIATTR_KPARAM_INFO
	.align		4
.L_44:
        /*0128*/ 	.byte	0x04, 0x17
        /*012a*/ 	.short	(.L_46 - .L_45)
.L_45:
        /*012c*/ 	.word	0x00000000
        /*0130*/ 	.short	0x0007
        /*0132*/ 	.short	0x0030
        /*0134*/ 	.byte	0x00, 0xf0, 0x11, 0x00


	//----- nvinfo : EIATTR_KPARAM_INFO
	.align		4
.L_46:
        /*0138*/ 	.byte	0x04, 0x17
        /*013a*/ 	.short	(.L_48 - .L_47)
.L_47:
        /*013c*/ 	.word	0x00000000
        /*0140*/ 	.short	0x0006
        /*0142*/ 	.short	0x002c
        /*0144*/ 	.byte	0x00, 0xf0, 0x11, 0x00


	//----- nvinfo : EIATTR_KPARAM_INFO
	.align		4
.L_48:
        /*0148*/ 	.byte	0x04, 0x17
        /*014a*/ 	.short	(.L_50 - .L_49)
.L_49:
        /*014c*/ 	.word	0x00000000
        /*0150*/ 	.short	0x0005
        /*0152*/ 	.short	0x0028
        /*0154*/ 	.byte	0x00, 0xf0, 0x11, 0x00


	//----- nvinfo : EIATTR_KPARAM_INFO
	.align		4
.L_50:
        /*0158*/ 	.byte	0x04, 0x17
        /*015a*/ 	.short	(.L_52 - .L_51)
.L_51:
        /*015c*/ 	.word	0x00000000
        /*0160*/ 	.short	0x0004
        /*0162*/ 	.short	0x0020
        /*0164*/ 	.byte	0x00, 0xf4, 0x21, 0x00


	//----- nvinfo : EIATTR_KPARAM_INFO
	.align		4
.L_52:
        /*0168*/ 	.byte	0x04, 0x17
        /*016a*/ 	.short	(.L_54 - .L_53)
.L_53:
        /*016c*/ 	.word	0x00000000
        /*0170*/ 	.short	0x0003
        /*0172*/ 	.short	0x0018
        /*0174*/ 	.byte	0x00, 0xf4, 0x21, 0x00


	//----- nvinfo : EIATTR_KPARAM_INFO
	.align		4
.L_54:
        /*0178*/ 	.byte	0x04, 0x17
        /*017a*/ 	.short	(.L_56 - .L_55)
.L_55:
        /*017c*/ 	.word	0x00000000
        /*0180*/ 	.short	0x0002
        /*0182*/ 	.short	0x0010
        /*0184*/ 	.byte	0x00, 0xf4, 0x21, 0x00


	//----- nvinfo : EIATTR_KPARAM_INFO
	.align		4
.L_56:
        /*0188*/ 	.byte	0x04, 0x17
        /*018a*/ 	.short	(.L_58 - .L_57)
.L_57:
        /*018c*/ 	.word	0x00000000
        /*0190*/ 	.short	0x0001
        /*0192*/ 	.short	0x0008
        /*0194*/ 	.byte	0x00, 0xf4, 0x21, 0x00


	//----- nvinfo : EIATTR_KPARAM_INFO
	.align		4
.L_58:
        /*0198*/ 	.byte	0x04, 0x17
        /*019a*/ 	.short	(.L_60 - .L_59)
.L_59:
        /*019c*/ 	.word	0x00000000
        /*01a0*/ 	.short	0x0000
        /*01a2*/ 	.short	0x0000
        /*01a4*/ 	.byte	0x00, 0xf4, 0x21, 0x00


	//----- nvinfo : EIATTR_SPARSE_MMA_MASK
	.align		4
.L_60:
        /*01a8*/ 	.byte	0x03, 0x50
        /*01aa*/ 	.short	0x0000


	//----- nvinfo : EIATTR_MAXREG_COUNT
	.align		4
        /*01ac*/ 	.byte	0x03, 0x1b
        /*01ae*/ 	.short	0x00ff


	//----- nvinfo : EIATTR_NUM_BARRIERS
	.align		4
        /*01b0*/ 	.byte	0x02, 0x4c
        /*01b2*/ 	.byte	0x01
	.zero		1


	//----- nvinfo : EIATTR_MERCURY_ISA_VERSION
	.align		4
        /*01b4*/ 	.byte	0x03, 0x5f
        /*01b6*/ 	.short	0x0101


	//----- nvinfo : EIATTR_COOP_GROUP_MASK_REGIDS
	.align		4
        /*01b8*/ 	.byte	0x04, 0x29
        /*01ba*/ 	.short	(.L_62 - .L_61)


	//   ....[0]....
.L_61:
        /*01bc*/ 	.word	0xffffffff


	//   ....[1]....
        /*01c0*/ 	.word	0xffffffff


	//   ....[2]....
        /*01c4*/ 	.word	0xffffffff


	//   ....[3]....
        /*01c8*/ 	.word	0xffffffff


	//   ....[4]....
        /*01cc*/ 	.word	0xffffffff


	//   ....[5]....
        /*01d0*/ 	.word	0xffffffff


	//   ....[6]....
        /*01d4*/ 	.word	0xffffffff


	//   ....[7]....
        /*01d8*/ 	.word	0xffffffff


	//   ....[8]....
        /*01dc*/ 	.word	0xffffffff


	//   ....[9]....
        /*01e0*/ 	.word	0xffffffff


	//   ....[10]....
        /*01e4*/ 	.word	0xffffffff


	//   ....[11]....
        /*01e8*/ 	.word	0xffffffff


	//   ....[12]....
        /*01ec*/ 	.word	0xffffffff


	//   ....[13]....
        /*01f0*/ 	.word	0xffffffff


	//   ....[14]....
        /*01f4*/ 	.word	0xffffffff


	//   ....[15]....
        /*01f8*/ 	.word	0xffffffff


	//   ....[16]....
        /*01fc*/ 	.word	0xffffffff


	//   ....[17]....
        /*0200*/ 	.word	0xffffffff


	//   ....[18]....
        /*0204*/ 	.word	0xffffffff


	//   ....[19]....
        /*0208*/ 	.word	0xffffffff


	//----- nvinfo : EIATTR_COOP_GROUP_INSTR_OFFSETS
	.align		4
.L_62:
        /*020c*/ 	.byte	0x04, 0x28
        /*020e*/ 	.short	(.L_64 - .L_63)


	//   ....[0]....
.L_63:
        /*0210*/ 	.word	0x00002c00


	//   ....[1]....
        /*0214*/ 	.word	0x00002c10


	//   ....[2]....
        /*0218*/ 	.word	0x00002c20


	//   ....[3]....
        /*021c*/ 	.word	0x00002c30


	//   ....[4]....
        /*0220*/ 	.word	0x00002c70


	//   ....[5]....
        /*0224*/ 	.word	0x00002c90


	//   ....[6]....
        /*0228*/ 	.word	0x00002ca0


	//   ....[7]....
        /*022c*/ 	.word	0x00002cb0


	//   ....[8]....
        /*0230*/ 	.word	0x00002e60


	//   ....[9]....
        /*0234*/ 	.word	0x00002e80


	//   ....[10]....
        /*0238*/ 	.word	0x000030f0


	//   ....[11]....
        /*023c*/ 	.word	0x00003100


	//   ....[12]....
        /*0240*/ 	.word	0x00003120


	//   ....[13]....
        /*0244*/ 	.word	0x00003130


	//   ....[14]....
        /*0248*/ 	.word	0x00003160


	//   ....[15]....
        /*024c*/ 	.word	0x00003190


	//   ....[16]....
        /*0250*/ 	.word	0x000031a0


	//   ....[17]....
        /*0254*/ 	.word	0x000031b0


	//   ....[18]....
        /*0258*/ 	.word	0x00003270


	//   ....[19]....
        /*025c*/ 	.word	0x00003290


	//----- nvinfo : EIATTR_EXIT_INSTR_OFFSETS
	.align		4
.L_64:
        /*0260*/ 	.byte	0x04, 0x1c
        /*0262*/ 	.short	(.L_66 - .L_65)


	//   ....[0]....
.L_65:
        /*0264*/ 	.word	0x00005c40


	//   ....[1]....
        /*0268*/ 	.word	0x00005c70


	//----- nvinfo : EIATTR_REQNTID
	.align		4
.L_66:
        /*026c*/ 	.byte	0x04, 0x10
        /*026e*/ 	.short	(.L_68 - .L_67)
.L_67:
        /*0270*/ 	.word	0x00000080
        /*0274*/ 	.word	0x00000001
        /*0278*/ 	.word	0x00000001


	//----- nvinfo : EIATTR_CBANK_PARAM_SIZE
	.align		4
.L_68:
        /*027c*/ 	.byte	0x03, 0x19
        /*027e*/ 	.short	0x0088


	//----- nvinfo : EIATTR_PARAM_CBANK
	.align		4
        /*0280*/ 	.byte	0x04, 0x0a
        /*0282*/ 	.short	(.L_70 - .L_69)
	.align		4
.L_69:
        /*0284*/ 	.word	index@(.nv.constant0.attn_fwd)
        /*0288*/ 	.short	0x0210
        /*028a*/ 	.short	0x0088


	//----- nvinfo : EIATTR_SW_WAR
	.align		4
.L_70:
        /*028c*/ 	.byte	0x04, 0x36
        /*028e*/ 	.short	(.L_72 - .L_71)
.L_71:
        /*0290*/ 	.word	0x00000008
.L_72:


//--------------------- .nv.callgraph             --------------------------
	.section	.nv.callgraph,"",@"SHT_CUDA_CALLGRAPH"
	.align	4
	.sectionentsize	8
	.align		4
        /*0000*/ 	.word	0x00000000
	.align		4
        /*0004*/ 	.word	0xffffffff
	.align		4
        /*0008*/ 	.word	0x00000000
	.align		4
        /*000c*/ 	.word	0xfffffffe
	.align		4
        /*0010*/ 	.word	0x00000000
	.align		4
        /*0014*/ 	.word	0xfffffffd
	.align		4
        /*0018*/ 	.word	0x00000000
	.align		4
        /*001c*/ 	.word	0xfffffffc


//--------------------- .nv.constant4             --------------------------
	.section	.nv.constant4,"a",@progbits
	.align	8
	.align		8
.nv.constant4:
        /*0000*/ 	.dword	_$_str


//--------------------- .text.attn_fwd            --------------------------
	.section	.text.attn_fwd,"ax",@progbits
	.align	128
        .global         attn_fwd
        .type           attn_fwd,@function
        .size           attn_fwd,(.L_x_3 - attn_fwd)
        .other          attn_fwd,@"STO_CUDA_ENTRY STV_DEFAULT"
attn_fwd:
.text.attn_fwd:
[----:B------:R-:W-:Y:S01]  /*0000*/  LDC R1, c[0x0][0x28] ;  /* 0x00000a00ff017b82 */ /* 0x000fe20000000800 */
[----:B------:R-:W0:Y:S07]  /*0010*/  S2R R19, SR_CTAID.X ;  /* 0x0000000000137919 */ /* 0x000e2e0000002500 */
[----:B------:R-:W1:Y:S01]  /*0020*/  S2UR UR7, SR_CTAID.Y ;  /* 0x00000000000779c3 */ /* 0x000e620000002600 */
[----:B------:R-:W-:Y:S01]  /*0030*/  ULDC.64 UR4, c[0x0][0x240] ;  /* 0x0000900000047ab9 */ /* 0x000fe20000000a00 */
[----:B------:R-:W-:Y:S01]  /*0040*/  ULDC.64 UR10, c[0x0][0x208] ;  /* 0x00008200000a7ab9 */ /* 0x000fe20000000a00 */
[----:B------:R-:W2:Y:S05]  /*0050*/  S2R R0, SR_TID.X ;  /* 0x0000000000007919 */ /* 0x000eaa0000002100 */
[----:B------:R-:W3:Y:S08]  /*0060*/  LDC R54, c[0x0][0x248] ;  /* 0x00009200ff367b82 */ /* 0x000ef00000000800 */
[----:B------:R-:W4:Y:S01]  /*0070*/  LDC.64 R50, c[0x0][0x210] ;  /* 0x00008400ff327b82 */ /* 0x000f220000000a00 */
[----:B-1----:R-:W-:-:S04]  /*0080*/  UIMAD UR4, UR7, UR4, URZ ;  /* 0x00000004070472a4 */ /* 0x002fc8000f8e023f */
[----:B------:R-:W-:Y:S01]  /*0090*/  USHF.L.U32 UR6, UR4, 0x1, URZ ;  /* 0x0000000104067899 */ /* 0x000fe2000800063f */
[----:B0-----:R-:W-:Y:S01]  /*00a0*/  IMAD.SHL.U32 R19, R19, 0x20, RZ ;  /* 0x0000002013137824 */ /* 0x001fe200078e00ff */
[----:B--2---:R-:W-:-:S04]  /*00b0*/  SHF.R.U32.HI R20, RZ, 0x5, R0 ;  /* 0x00000005ff147819 */ /* 0x004fc80000011600 */
[----:B------:R-:W-:Y:S02]  /*00c0*/  LOP3.LUT R2, R19, 0x1f, R0, 0xf8, !PT ;  /* 0x0000001f13027812 */ /* 0x000fe400078ef800 */
[----:B------:R-:W-:-:S03]  /*00d0*/  SGXT.U32 R20, R20, 0x2 ;  /* 0x000000021414781a */ /* 0x000fc60000000000 */
[----:B------:R-:W-:Y:S01]  /*00e0*/  IMAD R3, R2, UR5, RZ ;  /* 0x0000000502037c24 */ /* 0x000fe2000f8e02ff */
[----:B------:R-:W-:Y:S01]  /*00f0*/  UIMAD.WIDE UR4, UR4, 0x2, URZ ;  /* 0x00000002040478a5 */ /* 0x000fe2000f8e023f */
[----:B---3--:R-:W-:Y:S02]  /*0100*/  IMAD R6, R20, R54, RZ ;  /* 0x0000003614067224 */ /* 0x008fe400078e02ff */
[C---:B------:R-:W-:Y:S02]  /*0110*/  IMAD.SHL.U32 R5, R3.reuse, 0x2, RZ ;  /* 0x0000000203057824 */ /* 0x040fe400078e00ff */
[----:B------:R-:W-:-:S03]  /*0120*/  IMAD.HI R4, R3, 0x2, RZ ;  /* 0x0000000203047827 */ /* 0x000fc600078e02ff */
[----:B----4-:R-:W-:Y:S01]  /*0130*/  IADD3 R50, P0, P1, R5, UR6, R50 ;  /* 0x0000000605327c10 */ /* 0x010fe2000f91e032 */
[----:B------:R-:W-:-:S03]  /*0140*/  IMAD R3, R54, 0x4, R6 ;  /* 0x0000000436037824 */ /* 0x000fc600078e0206 */
[----:B------:R-:W-:Y:S01]  /*0150*/  IADD3.X R52, R4, UR5, R51, P0, P1 ;  /* 0x0000000504347c10 */ /* 0x000fe200087e2433 */
[----:B------:R-:W-:Y:S01]  /*0160*/  IMAD R7, R54, 0x4, R3 ;  /* 0x0000000436077824 */ /* 0x000fe200078e0203 */
[----:B------:R-:W-:-:S03]  /*0170*/  LEA R4, P0, R6, R50, 0x1 ;  /* 0x0000003206047211 */ /* 0x000fc600078008ff */
[----:B------:R-:W-:Y:S01]  /*0180*/  IMAD R11, R54, 0x4, R7 ;  /* 0x00000004360b7824 */ /* 0x000fe200078e0207 */
[----:B------:R-:W-:Y:S02]  /*0190*/  LEA R8, P1, R7, R50, 0x1 ;  /* 0x0000003207087211 */ /* 0x000fe400078208ff */
[----:B------:R-:W-:Y:S02]  /*01a0*/  LEA.HI.X.SX32 R5, R6, R52, 0x1, P0 ;  /* 0x0000003406057211 */ /* 0x000fe400000f0eff */
[----:B------:R-:W-:Y:S02]  /*01b0*/  LEA R6, P0, R3, R50, 0x1 ;  /* 0x0000003203067211 */ /* 0x000fe400078008ff */
[-C--:B------:R-:W-:Y:S01]  /*01c0*/  LEA.HI.X.SX32 R9, R7, R52.reuse, 0x1, P1 ;  /* 0x0000003407097211 */ /* 0x080fe200008f0eff */
[----:B------:R0:W2:Y:S01]  /*01d0*/  LDG.E.U16 R24, desc[UR10][R4.64] ;  /* 0x0000000a04187981 */ /* 0x0000a2000c1e1500 */
[----:B------:R-:W-:Y:S01]  /*01e0*/  LEA.HI.X.SX32 R7, R3, R52, 0x1, P0 ;  /* 0x0000003403077211 */ /* 0x000fe200000f0eff */
[----:B------:R-:W-:Y:S01]  /*01f0*/  IMAD R3, R54, 0x4, R11 ;  /* 0x0000000436037824 */ /* 0x000fe200078e020b */
[C---:B------:R-:W-:Y:S01]  /*0200*/  LEA R10, P0, R11.reuse, R50, 0x1 ;  /* 0x000000320b0a7211 */ /* 0x040fe200078008ff */
[----:B------:R1:W3:Y:S03]  /*0210*/  LDG.E.U16 R26, desc[UR10][R8.64] ;  /* 0x0000000a081a7981 */ /* 0x0002e6000c1e1500 */
[----:B------:R-:W-:Y:S01]  /*0220*/  LEA.HI.X.SX32 R11, R11, R52, 0x1, P0 ;  /* 0x000000340b0b7211 */ /* 0x000fe200000f0eff */
[----:B------:R-:W4:Y:S01]  /*0230*/  LDG.E.U16 R25, desc[UR10][R6.64] ;  /* 0x0000000a06197981 */ /* 0x000f22000c1e1500 */
[----:B------:R-:W-:-:S02]  /*0240*/  LEA R12, P0, R3, R50, 0x1 ;  /* 0x00000032030c7211 */ /* 0x000fc400078008ff */
[----:B------:R-:W-:Y:S01]  /*0250*/  LEA R15, R54, R3, 0x2 ;  /* 0x00000003360f7211 */ /* 0x000fe200078e10ff */
[----:B------:R5:W4:Y:S01]  /*0260*/  LDG.E.U16 R27, desc[UR10][R10.64] ;  /* 0x0000000a0a1b7981 */ /* 0x000b22000c1e1500 */
[----:B------:R-:W-:-:S03]  /*0270*/  LEA.HI.X.SX32 R13, R3, R52, 0x1, P0 ;  /* 0x00000034030d7211 */ /* 0x000fc600000f0eff */
[C---:B------:R-:W-:Y:S01]  /*0280*/  IMAD R3, R54.reuse, 0x4, R15 ;  /* 0x0000000436037824 */ /* 0x040fe200078e020f */
[-C--:B0-----:R-:W-:Y:S01]  /*0290*/  LEA R4, P0, R15, R50.reuse, 0x1 ;  /* 0x000000320f047211 */ /* 0x081fe200078008ff */
[----:B------:R0:W4:Y:S02]  /*02a0*/  LDG.E.U16 R28, desc[UR10][R12.64] ;  /* 0x0000000a0c1c7981 */ /* 0x000124000c1e1500 */
[C---:B------:R-:W-:Y:S01]  /*02b0*/  IMAD R16, R54.reuse, 0x4, R3 ;  /* 0x0000000436107824 */ /* 0x040fe200078e0203 */
[----:B------:R-:W-:Y:S02]  /*02c0*/  LEA R14, P1, R3, R50, 0x1 ;  /* 0x00000032030e7211 */ /* 0x000fe400078208ff */
[-C--:B------:R-:W-:Y:S02]  /*02d0*/  LEA.HI.X.SX32 R5, R15, R52.reuse, 0x1, P0 ;  /* 0x000000340f057211 */ /* 0x080fe400000f0eff */
[----:B------:R-:W-:Y:S01]  /*02e0*/  LEA.HI.X.SX32 R15, R3, R52, 0x1, P1 ;  /* 0x00000034030f7211 */ /* 0x000fe200008f0eff */
[----:B------:R-:W-:Y:S01]  /*02f0*/  IMAD R3, R54, 0x4, R16 ;  /* 0x0000000436037824 */ /* 0x000fe200078e0210 */
[C---:B-1----:R-:W-:Y:S01]  /*0300*/  LEA R8, P0, R16.reuse, R50, 0x1 ;  /* 0x0000003210087211 */ /* 0x042fe200078008ff */
[----:B------:R1:W4:Y:S03]  /*0310*/  LDG.E.U16 R29, desc[UR10][R4.64] ;  /* 0x0000000a041d7981 */ /* 0x000326000c1e1500 */
[----:B------:R-:W-:Y:S01]  /*0320*/  LEA.HI.X.SX32 R9, R16, R52, 0x1, P0 ;  /* 0x0000003410097211 */ /* 0x000fe200000f0eff */
[C---:B-----5:R-:W-:Y:S01]  /*0330*/  IMAD R11, R54.reuse, 0x4, R3 ;  /* 0x00000004360b7824 */ /* 0x060fe200078e0203 */
[C---:B------:R-:W-:Y:S01]  /*0340*/  LEA R6, P0, R3.reuse, R50, 0x1 ;  /* 0x0000003203067211 */ /* 0x040fe200078008ff */
[----:B------:R-:W5:Y:S03]  /*0350*/  LDG.E.U16 R30, desc[UR10][R14.64] ;  /* 0x0000000a0e1e7981 */ /* 0x000f66000c1e1500 */
[----:B------:R-:W-:Y:S01]  /*0360*/  LEA.HI.X.SX32 R7, R3, R52, 0x1, P0 ;  /* 0x0000003403077211 */ /* 0x000fe200000f0eff */
[C---:B------:R-:W-:Y:S01]  /*0370*/  IMAD R3, R54.reuse, 0x4, R11 ;  /* 0x0000000436037824 */ /* 0x040fe200078e020b */
[-C--:B------:R-:W-:Y:S01]  /*0380*/  LEA R10, P0, R11, R50.reuse, 0x1 ;  /* 0x000000320b0a7211 */ /* 0x080fe200078008ff */
[----:B------:R1:W5:Y:S02]  /*0390*/  LDG.E.U16 R31, desc[UR10][R8.64] ;  /* 0x0000000a081f7981 */ /* 0x000364000c1e1500 */
[----:B------:R-:W-:Y:S01]  /*03a0*/  IMAD R16, R54, 0x4, R3 ;  /* 0x0000000436107824 */ /* 0x000fe200078e0203 */
[----:B0-----:R-:W-:Y:S01]  /*03b0*/  LEA R12, P1, R3, R50, 0x1 ;  /* 0x00000032030c7211 */ /* 0x001fe200078208ff */
[----:B------:R0:W5:Y:S01]  /*03c0*/  LDG.E.U16 R32, desc[UR10][R6.64] ;  /* 0x0000000a06207981 */ /* 0x000162000c1e1500 */
[----:B------:R-:W-:-:S02]  /*03d0*/  LEA.HI.X.SX32 R11, R11, R52, 0x1, P0 ;  /* 0x000000340b0b7211 */ /* 0x000fc400000f0eff */
[----:B------:R-:W-:Y:S02]  /*03e0*/  LEA.HI.X.SX32 R13, R3, R52, 0x1, P1 ;  /* 0x00000034030d7211 */ /* 0x000fe400008f0eff */
[----:B-1----:R-:W-:Y:S01]  /*03f0*/  LEA R4, P0, R16, R50, 0x1 ;  /* 0x0000003210047211 */ /* 0x002fe200078008ff */
[----:B------:R1:W5:Y:S01]  /*0400*/  LDG.E.U16 R33, desc[UR10][R10.64] ;  /* 0x0000000a0a217981 */ /* 0x000362000c1e1500 */
[----:B------:R-:W-:Y:S02]  /*0410*/  LEA R3, R54, R16, 0x2 ;  /* 0x0000001036037211 */ /* 0x000fe400078e10ff */
[----:B------:R-:W-:Y:S01]  /*0420*/  LEA.HI.X.SX32 R5, R16, R52, 0x1, P0 ;  /* 0x0000003410057211 */ /* 0x000fe200000f0eff */
[----:B------:R1:W5:Y:S01]  /*0430*/  LDG.E.U16 R34, desc[UR10][R12.64] ;  /* 0x0000000a0c227981 */ /* 0x000362000c1e1500 */
[C---:B------:R-:W-:Y:S01]  /*0440*/  LEA R8, P0, R3.reuse, R50, 0x1 ;  /* 0x0000003203087211 */ /* 0x040fe200078008ff */
[C---:B------:R-:W-:Y:S02]  /*0450*/  IMAD R15, R54.reuse, 0x4, R3 ;  /* 0x00000004360f7824 */ /* 0x040fe400078e0203 */
[----:B------:R1:W5:Y:S01]  /*0460*/  LDG.E.U16 R35, desc[UR10][R4.64] ;  /* 0x0000000a04237981 */ /* 0x000362000c1e1500 */
[----:B------:R-:W-:Y:S01]  /*0470*/  LEA.HI.X.SX32 R9, R3, R52, 0x1, P0 ;  /* 0x0000003403097211 */ /* 0x000fe200000f0eff */
[----:B------:R-:W-:Y:S01]  /*0480*/  IMAD R3, R54, 0x4, R15 ;  /* 0x0000000436037824 */ /* 0x000fe200078e020f */
[----:B0-----:R-:W-:-:S03]  /*0490*/  LEA R6, P0, R15, R50, 0x1 ;  /* 0x000000320f067211 */ /* 0x001fc600078008ff */
[C---:B------:R-:W-:Y:S01]  /*04a0*/  IMAD R16, R54.reuse, 0x4, R3 ;  /* 0x0000000436107824 */ /* 0x040fe200078e0203 */
[----:B------:R-:W-:Y:S01]  /*04b0*/  LEA R14, P1, R3, R50, 0x1 ;  /* 0x00000032030e7211 */ /* 0x000fe200078208ff */
[----:B------:R0:W5:Y:S01]  /*04c0*/  LDG.E.U16 R36, desc[UR10][R8.64] ;  /* 0x0000000a08247981 */ /* 0x000162000c1e1500 */
[-C--:B------:R-:W-:Y:S02]  /*04d0*/  LEA.HI.X.SX32 R7, R15, R52.reuse, 0x1, P0 ;  /* 0x000000340f077211 */ /* 0x080fe400000f0eff */
[----:B------:R-:W-:Y:S01]  /*04e0*/  LEA.HI.X.SX32 R15, R3, R52, 0x1, P1 ;  /* 0x00000034030f7211 */ /* 0x000fe200008f0eff */
[----:B------:R-:W-:Y:S01]  /*04f0*/  IMAD R3, R54, 0x4, R16 ;  /* 0x0000000436037824 */ /* 0x000fe200078e0210 */
[----:B-1----:R-:W-:Y:S01]  /*0500*/  LEA R10, P0, R16, R50, 0x1 ;  /* 0x00000032100a7211 */ /* 0x002fe200078008ff */
[----:B------:R1:W5:Y:S02]  /*0510*/  LDG.E.U16 R37, desc[UR10][R6.64] ;  /* 0x0000000a06257981 */ /* 0x000364000c1e1500 */
[----:B------:R-:W-:Y:S01]  /*0520*/  IMAD R12, R54, 0x4, R3 ;  /* 0x00000004360c7824 */ /* 0x000fe200078e0203 */
[----:B------:R-:W-:Y:S01]  /*0530*/  LEA.HI.X.SX32 R11, R16, R52, 0x1, P0 ;  /* 0x00000034100b7211 */ /* 0x000fe200000f0eff */
[----:B------:R1:W5:Y:S01]  /*0540*/  LDG.E.U16 R38, desc[UR10][R14.64] ;  /* 0x0000000a0e267981 */ /* 0x000362000c1e1500 */
[----:B------:R-:W-:Y:S01]  /*0550*/  LEA R4, P0, R3, R50, 0x1 ;  /* 0x0000003203047211 */ /* 0x000fe200078008ff */
[----:B------:R-:W-:-:S02]  /*0560*/  IMAD R13, R54, 0x4, R12 ;  /* 0x00000004360d7824 */ /* 0x000fc400078e020c */
[----:B------:R1:W5:Y:S01]  /*0570*/  LDG.E.U16 R39, desc[UR10][R10.64] ;  /* 0x0000000a0a277981 */ /* 0x000362000c1e1500 */
[----:B------:R-:W-:Y:S02]  /*0580*/  LEA.HI.X.SX32 R5, R3, R52, 0x1, P0 ;  /* 0x0000003403057211 */ /* 0x000fe400000f0eff */
[----:B------:R-:W-:Y:S02]  /*0590*/  LEA R3, R54, R13, 0x2 ;  /* 0x0000000d36037211 */ /* 0x000fe400078e10ff */
[-C--:B0-----:R-:W-:Y:S01]  /*05a0*/  LEA R8, P0, R12, R50.reuse, 0x1 ;  /* 0x000000320c087211 */ /* 0x081fe200078008ff */
[----:B------:R0:W5:Y:S02]  /*05b0*/  LDG.E.U16 R40, desc[UR10][R4.64] ;  /* 0x0000000a04287981 */ /* 0x000164000c1e1500 */
[----:B------:R-:W-:Y:S01]  /*05c0*/  IMAD R16, R54, 0x4, R3 ;  /* 0x0000000436107824 */ /* 0x000fe200078e0203 */
[----:B-1----:R-:W-:Y:S02]  /*05d0*/  LEA R6, P1, R13, R50, 0x1 ;  /* 0x000000320d067211 */ /* 0x002fe400078208ff */
[----:B------:R-:W-:Y:S01]  /*05e0*/  LEA.HI.X.SX32 R9, R12, R52, 0x1, P0 ;  /* 0x000000340c097211 */ /* 0x000fe200000f0eff */
[----:B------:R-:W-:Y:S01]  /*05f0*/  IMAD R17, R54, 0x4, R16 ;  /* 0x0000000436117824 */ /* 0x000fe200078e0210 */
[----:B------:R-:W-:-:S02]  /*0600*/  LEA R12, P0, R3, R50, 0x1 ;  /* 0x00000032030c7211 */ /* 0x000fc400078008ff */
[-C--:B------:R-:W-:Y:S01]  /*0610*/  LEA.HI.X.SX32 R7, R13, R52.reuse, 0x1, P1 ;  /* 0x000000340d077211 */ /* 0x080fe200008f0eff */
[----:B------:R-:W-:Y:S01]  /*0620*/  IMAD R15, R54, 0x4, R17 ;  /* 0x00000004360f7824 */ /* 0x000fe200078e0211 */
[----:B------:R-:W-:Y:S01]  /*0630*/  LEA.HI.X.SX32 R13, R3, R52, 0x1, P0 ;  /* 0x00000034030d7211 */ /* 0x000fe200000f0eff */
[----:B------:R1:W5:Y:S01]  /*0640*/  LDG.E.U16 R41, desc[UR10][R8.64] ;  /* 0x0000000a08297981 */ /* 0x000362000c1e1500 */
[----:B------:R-:W-:Y:S01]  /*0650*/  LEA R10, P0, R16, R50, 0x1 ;  /* 0x00000032100a7211 */ /* 0x000fe200078008ff */
[----:B------:R-:W-:Y:S02]  /*0660*/  IMAD R3, R54, 0x4, R15 ;  /* 0x0000000436037824 */ /* 0x000fe400078e020f */
[----:B------:R1:W5:Y:S01]  /*0670*/  LDG.E.U16 R42, desc[UR10][R6.64] ;  /* 0x0000000a062a7981 */ /* 0x000362000c1e1500 */
[----:B------:R-:W-:Y:S01]  /*0680*/  LEA.HI.X.SX32 R11, R16, R52, 0x1, P0 ;  /* 0x00000034100b7211 */ /* 0x000fe200000f0eff */
[C---:B------:R-:W-:Y:S01]  /*0690*/  IMAD R16, R54.reuse, 0x4, R3 ;  /* 0x0000000436107824 */ /* 0x040fe200078e0203 */
[C---:B0-----:R-:W-:Y:S01]  /*06a0*/  LEA R4, P0, R17.reuse, R50, 0x1 ;  /* 0x0000003211047211 */ /* 0x041fe200078008ff */
[----:B------:R0:W5:Y:S02]  /*06b0*/  LDG.E.U16 R43, desc[UR10][R12.64] ;  /* 0x0000000a0c2b7981 */ /* 0x000164000c1e1500 */
[C---:B------:R-:W-:Y:S01]  /*06c0*/  IMAD R18, R54.reuse, 0x4, R16 ;  /* 0x0000000436127824 */ /* 0x040fe200078e0210 */
[----:B------:R-:W-:Y:S01]  /*06d0*/  LEA.HI.X.SX32 R5, R17, R52, 0x1, P0 ;  /* 0x0000003411057211 */ /* 0x000fe200000f0eff */
[----:B------:R0:W5:Y:S03]  /*06e0*/  LDG.E.U16 R44, desc[UR10][R10.64] ;  /* 0x0000000a0a2c7981 */ /* 0x000166000c1e1500 */
[----:B------:R-:W-:Y:S01]  /*06f0*/  LEA R17, R54, R18, 0x2 ;  /* 0x0000001236117211 */ /* 0x000fe200078e10ff */
[----:B------:R-:W5:Y:S01]  /*0700*/  LDG.E.U16 R45, desc[UR10][R4.64] ;  /* 0x0000000a042d7981 */ /* 0x000f62000c1e1500 */
[----:B-1----:R-:W-:-:S03]  /*0710*/  LEA R8, P0, R16, R50, 0x1 ;  /* 0x0000003210087211 */ /* 0x002fc600078008ff */
[----:B------:R-:W-:Y:S01]  /*0720*/  IMAD R21, R54, 0x4, R17 ;  /* 0x0000000436157824 */ /* 0x000fe200078e0211 */
[----:B------:R-:W-:-:S03]  /*0730*/  LEA.HI.X.SX32 R9, R16, R52, 0x1, P0 ;  /* 0x0000003410097211 */ /* 0x000fc600000f0eff */
[C---:B------:R-:W-:Y:S01]  /*0740*/  IMAD R7, R54.reuse, 0x4, R21 ;  /* 0x0000000436077824 */ /* 0x040fe200078e0215 */
[C---:B0-----:R-:W-:Y:S01]  /*0750*/  LEA R12, P0, R17.reuse, R50, 0x1 ;  /* 0x00000032110c7211 */ /* 0x041fe200078008ff */
[----:B------:R0:W5:Y:S02]  /*0760*/  LDG.E.U16 R47, desc[UR10][R8.64] ;  /* 0x0000000a082f7981 */ /* 0x000164000c1e1500 */
[C---:B------:R-:W-:Y:S01]  /*0770*/  IMAD R22, R54.reuse, 0x4, R7 ;  /* 0x0000000436167824 */ /* 0x040fe200078e0207 */
[----:B------:R-:W-:Y:S02]  /*0780*/  LEA.HI.X.SX32 R13, R17, R52, 0x1, P0 ;  /* 0x00000034110d7211 */ /* 0x000fe400000f0eff */
[-C--:B------:R-:W-:Y:S01]  /*0790*/  LEA R14, P1, R15, R50.reuse, 0x1 ;  /* 0x000000320f0e7211 */ /* 0x080fe200078208ff */
[----:B------:R-:W-:Y:S01]  /*07a0*/  IMAD R17, R54, 0x4, R22 ;  /* 0x0000000436117824 */ /* 0x000fe200078e0216 */
[----:B------:R-:W-:Y:S01]  /*07b0*/  LEA R6, P0, R3, R50, 0x1 ;  /* 0x0000003203067211 */ /* 0x000fe200078008ff */
[----:B------:R1:W5:Y:S01]  /*07c0*/  LDG.E.U16 R48, desc[UR10][R12.64] ;  /* 0x0000000a0c307981 */ /* 0x000362000c1e1500 */
[----:B------:R-:W-:-:S02]  /*07d0*/  LEA.HI.X.SX32 R15, R15, R52, 0x1, P1 ;  /* 0x000000340f0f7211 */ /* 0x000fc400008f0eff */
[-C--:B------:R-:W-:Y:S02]  /*07e0*/  LEA R10, P1, R7, R50.reuse, 0x1 ;  /* 0x00000032070a7211 */ /* 0x080fe400078208ff */
[----:B------:R-:W-:Y:S01]  /*07f0*/  LEA R16, P2, R17, R50, 0x1 ;  /* 0x0000003211107211 */ /* 0x000fe200078408ff */
[----:B------:R-:W-:Y:S01]  /*0800*/  IMAD R23, R54, 0x4, R17 ;  /* 0x0000000436177824 */ /* 0x000fe200078e0211 */
[-C--:B------:R-:W-:Y:S01]  /*0810*/  LEA.HI.X.SX32 R11, R7, R52.reuse, 0x1, P1 ;  /* 0x00000034070b7211 */ /* 0x080fe200008f0eff */
[----:B------:R1:W5:Y:S01]  /*0820*/  LDG.E.U16 R46, desc[UR10][R14.64] ;  /* 0x0000000a0e2e7981 */ /* 0x000362000c1e1500 */
[----:B------:R-:W-:-:S03]  /*0830*/  LEA.HI.X.SX32 R17, R17, R52, 0x1, P2 ;  /* 0x0000003411117211 */ /* 0x000fc600010f0eff */
[----:B------:R-:W5:Y:S01]  /*0840*/  LDG.E.U16 R10, desc[UR10][R10.64] ;  /* 0x0000000a0a0a7981 */ /* 0x000f62000c1e1500 */
[----:B0-----:R-:W-:-:S03]  /*0850*/  LEA R8, P1, R21, R50, 0x1 ;  /* 0x0000003215087211 */ /* 0x001fc600078208ff */
[----:B------:R-:W5:Y:S01]  /*0860*/  LDG.E.U16 R16, desc[UR10][R16.64] ;  /* 0x0000000a10107981 */ /* 0x000f62000c1e1500 */
[----:B------:R-:W-:Y:S02]  /*0870*/  LEA.HI.X.SX32 R7, R3, R52, 0x1, P0 ;  /* 0x0000003403077211 */ /* 0x000fe400000f0eff */
[C---:B------:R-:W-:Y:S02]  /*0880*/  LEA R4, P0, R18.reuse, R50, 0x1 ;  /* 0x0000003212047211 */ /* 0x040fe400078008ff */
[----:B------:R-:W-:Y:S01]  /*0890*/  LEA.HI.X.SX32 R9, R21, R52, 0x1, P1 ;  /* 0x0000003415097211 */ /* 0x000fe200008f0eff */
[----:B------:R0:W5:Y:S01]  /*08a0*/  LDG.E.U16 R6, desc[UR10][R6.64] ;  /* 0x0000000a06067981 */ /* 0x000162000c1e1500 */
[----:B-1----:R-:W-:Y:S02]  /*08b0*/  LEA R12, P1, R23, R50, 0x1 ;  /* 0x00000032170c7211 */ /* 0x002fe400078208ff */
[----:B------:R-:W-:Y:S01]  /*08c0*/  LEA.HI.X.SX32 R5, R18, R52, 0x1, P0 ;  /* 0x0000003412057211 */ /* 0x000fe200000f0eff */
[----:B------:R1:W5:Y:S01]  /*08d0*/  LDG.E.U16 R8, desc[UR10][R8.64] ;  /* 0x0000000a08087981 */ /* 0x000362000c1e1500 */
[----:B------:R-:W-:-:S02]  /*08e0*/  LEA R14, P0, R22, R50, 0x1 ;  /* 0x00000032160e7211 */ /* 0x000fc400078008ff */
[-C--:B------:R-:W-:Y:S01]  /*08f0*/  LEA.HI.X.SX32 R13, R23, R52.reuse, 0x1, P1 ;  /* 0x00000034170d7211 */ /* 0x080fe200008f0eff */
[----:B------:R1:W5:Y:S01]  /*0900*/  LDG.E.U16 R21, desc[UR10][R4.64] ;  /* 0x0000000a04157981 */ /* 0x000362000c1e1500 */
[----:B------:R-:W-:-:S03]  /*0910*/  LEA.HI.X.SX32 R15, R22, R52, 0x1, P0 ;  /* 0x00000034160f7211 */ /* 0x000fc600000f0eff */
[----:B------:R1:W5:Y:S04]  /*0920*/  LDG.E.U16 R12, desc[UR10][R12.64] ;  /* 0x0000000a0c0c7981 */ /* 0x000368000c1e1500 */
[----:B------:R-:W5:Y:S01]  /*0930*/  LDG.E.U16 R14, desc[UR10][R14.64] ;  /* 0x0000000a0e0e7981 */ /* 0x000f62000c1e1500 */
[----:B------:R-:W1:Y:S01]  /*0940*/  S2UR UR6, SR_CgaCtaId ;  /* 0x00000000000679c3 */ /* 0x000e620000008800 */
[C---:B0-----:R-:W-:Y:S01]  /*0950*/  LOP3.LUT R7, R0.reuse, 0x60, RZ, 0xc0, !PT ;  /* 0x0000006000077812 */ /* 0x041fe200078ec0ff */
[----:B------:R-:W-:-:S03]  /*0960*/  IMAD.SHL.U32 R3, R0, 0x4, RZ ;  /* 0x0000000400037824 */ /* 0x000fc600078e00ff */
[----:B------:R-:W-:-:S04]  /*0970*/  SHF.L.U32 R18, R7, 0x4, RZ ;  /* 0x0000000407127819 */ /* 0x000fc800000006ff */
[----:B------:R-:W-:Y:S02]  /*0980*/  LOP3.LUT R11, R18, 0x38, R3, 0xf8, !PT ;  /* 0x00000038120b7812 */ /* 0x000fe400078ef803 */
[--C-:B------:R-:W-:Y:S02]  /*0990*/  SHF.R.S32.HI R3, RZ, 0x6, R0.reuse ;  /* 0x00000006ff037819 */ /* 0x100fe40000011400 */
[----:B------:R-:W-:Y:S01]  /*09a0*/  SHF.R.S32.HI R7, RZ, 0x4, R0 ;  /* 0x00000004ff077819 */ /* 0x000fe20000011400 */
[C---:B-1----:R-:W-:Y:S01]  /*09b0*/  IMAD.SHL.U32 R9, R0.reuse, 0x10, RZ ;  /* 0x0000001000097824 */ /* 0x042fe200078e00ff */
[----:B------:R-:W-:Y:S01]  /*09c0*/  SGXT R3, R3, 0x1 ;  /* 0x000000010303781a */ /* 0x000fe20000000200 */
[----:B------:R-:W-:Y:S01]  /*09d0*/  UMOV UR4, 0x400 ;  /* 0x0000040000047882 */ /* 0x000fe20000000000 */
[C---:B------:R-:W-:Y:S01]  /*09e0*/  IMAD.SHL.U32 R4, R0.reuse, 0x2, RZ ;  /* 0x0000000200047824 */ /* 0x040fe200078e00ff */
[----:B------:R-:W-:Y:S02]  /*09f0*/  SGXT R7, R7, 0x1 ;  /* 0x000000010707781a */ /* 0x000fe40000000200 */
[----:B------:R-:W-:Y:S01]  /*0a00*/  LOP3.LUT R5, R3, 0x90, RZ, 0xc0, !PT ;  /* 0x0000009003057812 */ /* 0x000fe200078ec0ff */
[C---:B------:R-:W-:Y:S01]  /*0a10*/  IMAD.SHL.U32 R18, R0.reuse, 0x200, RZ ;  /* 0x0000020000127824 */ /* 0x040fe200078e00ff */
[----:B------:R-:W-:Y:S01]  /*0a20*/  LOP3.LUT R3, R9, 0x70, RZ, 0xc0, !PT ;  /* 0x0000007009037812 */ /* 0x000fe200078ec0ff */
[----:B------:R-:W-:Y:S01]  /*0a30*/  ULEA UR6, UR6, UR4, 0x18 ;  /* 0x0000000406067291 */ /* 0x000fe2000f8ec03f */
[----:B------:R-:W-:Y:S01]  /*0a40*/  IMAD.SHL.U32 R22, R0, 0x40, RZ ;  /* 0x0000004000167824 */ /* 0x000fe200078e00ff */
[----:B------:R-:W-:-:S02]  /*0a50*/  LOP3.LUT R9, R7, 0x840, RZ, 0xc0, !PT ;  /* 0x0000084007097812 */ /* 0x000fc400078ec0ff */
[----:B------:R-:W-:Y:S02]  /*0a60*/  LOP3.LUT R7, R5, 0x7e, R4, 0x78, !PT ;  /* 0x0000007e05077812 */ /* 0x000fe400078e7804 */
[----:B------:R-:W-:Y:S02]  /*0a70*/  LOP3.LUT R4, R3, 0x1800, R18, 0xf8, !PT ;  /* 0x0000180003047812 */ /* 0x000fe400078ef812 */
[----:B------:R-:W-:Y:S02]  /*0a80*/  LOP3.LUT R18, R9, 0x40, R22, 0x78, !PT ;  /* 0x0000004009127812 */ /* 0x000fe400078e7816 */
[----:B------:R-:W-:Y:S01]  /*0a90*/  LOP3.LUT R22, R7, 0x20, RZ, 0x3c, !PT ;  /* 0x0000002007167812 */ /* 0x000fe200078e3cff */
[----:B------:R-:W-:-:S05]  /*0aa0*/  IMAD.SHL.U32 R13, R0, 0x8, RZ ;  /* 0x00000008000d7824 */ /* 0x000fca00078e00ff */
[----:B------:R-:W-:-:S04]  /*0ab0*/  LOP3.LUT R13, R13, 0x180, RZ, 0xc0, !PT ;  /* 0x000001800d0d7812 */ /* 0x000fc800078ec0ff */
[----:B------:R-:W-:Y:S01]  /*0ac0*/  LOP3.LUT R13, R13, 0x48, R0, 0xf8, !PT ;  /* 0x000000480d0d7812 */ /* 0x000fe200078ef800 */
[----:B------:R-:W-:Y:S01]  /*0ad0*/  IMAD.MOV.U32 R139, RZ, RZ, -0x800000 ;  /* 0xff800000ff8b7424 */ /* 0x000fe200078e00ff */
[----:B------:R-:W-:Y:S01]  /*0ae0*/  LOP3.LUT R5, R18, R11, RZ, 0xfc, !PT ;  /* 0x0000000b12057212 */ /* 0x000fe200078efcff */
[----:B------:R-:W-:Y:S01]  /*0af0*/  IMAD.MOV.U32 R138, RZ, RZ, -0x800000 ;  /* 0xff800000ff8a7424 */ /* 0x000fe200078e00ff */
[----:B------:R-:W-:Y:S01]  /*0b00*/  LOP3.LUT R4, R4, R13, RZ, 0x3c, !PT ;  /* 0x0000000d04047212 */ /* 0x000fe200078e3cff */
[----:B------:R-:W-:Y:S01]  /*0b10*/  IMAD.MOV.U32 R136, RZ, RZ, -0x800000 ;  /* 0xff800000ff887424 */ /* 0x000fe200078e00ff */
[----:B------:R-:W-:Y:S01]  /*0b20*/  MOV R17, 0x3f800000 ;  /* 0x3f80000000117802 */ /* 0x000fe20000000f00 */
[----:B------:R-:W-:Y:S01]  /*0b30*/  IMAD.MOV.U32 R137, RZ, RZ, -0x800000 ;  /* 0xff800000ff897424 */ /* 0x000fe200078e00ff */
[----:B------:R-:W-:Y:S01]  /*0b40*/  CS2R R108, SRZ ;  /* 0x00000000006c7805 */ /* 0x000fe2000001ff00 */
[----:B------:R-:W-:Y:S01]  /*0b50*/  IMAD.MOV.U32 R18, RZ, RZ, 0x3f800000 ;  /* 0x3f800000ff127424 */ /* 0x000fe200078e00ff */
[----:B------:R-:W-:Y:S01]  /*0b60*/  CS2R R110, SRZ ;  /* 0x00000000006e7805 */ /* 0x000fe2000001ff00 */
[----:B------:R-:W-:Y:S01]  /*0b70*/  IMAD.MOV.U32 R9, RZ, RZ, 0x3f800000 ;  /* 0x3f800000ff097424 */ /* 0x000fe200078e00ff */
[----:B------:R-:W-:-:S02]  /*0b80*/  CS2R R120, SRZ ;  /* 0x0000000000787805 */ /* 0x000fc4000001ff00 */
[----:B------:R-:W-:Y:S02]  /*0b90*/  CS2R R122, SRZ ;  /* 0x00000000007a7805 */ /* 0x000fe4000001ff00 */
[----:B------:R-:W-:Y:S02]  /*0ba0*/  CS2R R112, SRZ ;  /* 0x0000000000707805 */ /* 0x000fe4000001ff00 */
[----:B------:R-:W-:Y:S02]  /*0bb0*/  CS2R R114, SRZ ;  /* 0x0000000000727805 */ /* 0x000fe4000001ff00 */
[----:B------:R-:W-:Y:S02]  /*0bc0*/  CS2R R80, SRZ ;  /* 0x0000000000507805 */ /* 0x000fe4000001ff00 */
[----:B------:R-:W-:Y:S02]  /*0bd0*/  CS2R R82, SRZ ;  /* 0x0000000000527805 */ /* 0x000fe4000001ff00 */
[----:B------:R-:W-:-:S02]  /*0be0*/  CS2R R104, SRZ ;  /* 0x0000000000687805 */ /* 0x000fc4000001ff00 */
[----:B------:R-:W-:Y:S02]  /*0bf0*/  CS2R R106, SRZ ;  /* 0x00000000006a7805 */ /* 0x000fe4000001ff00 */
[----:B------:R-:W-:Y:S02]  /*0c00*/  CS2R R116, SRZ ;  /* 0x0000000000747805 */ /* 0x000fe4000001ff00 */
[----:B------:R-:W-:Y:S02]  /*0c10*/  CS2R R118, SRZ ;  /* 0x0000000000767805 */ /* 0x000fe4000001ff00 */
[----:B------:R-:W-:Y:S02]  /*0c20*/  CS2R R100, SRZ ;  /* 0x0000000000647805 */ /* 0x000fe4000001ff00 */
[----:B------:R-:W-:Y:S02]  /*0c30*/  CS2R R102, SRZ ;  /* 0x0000000000667805 */ /* 0x000fe4000001ff00 */
[----:B------:R-:W-:-:S02]  /*0c40*/  CS2R R124, SRZ ;  /* 0x00000000007c7805 */ /* 0x000fc4000001ff00 */
[----:B------:R-:W-:Y:S01]  /*0c50*/  CS2R R126, SRZ ;  /* 0x00000000007e7805 */ /* 0x000fe2000001ff00 */
[----:B--2---:R-:W-:Y:S04]  /*0c60*/  STS.U16 [R7+UR6], R24 ;  /* 0x0000001807007988 */ /* 0x004fe80008000406 */
[----:B---3--:R-:W-:Y:S04]  /*0c70*/  STS.U16 [R7+UR6+0x200], R26 ;  /* 0x0002001a07007988 */ /* 0x008fe80008000406 */
[----:B----4-:R-:W-:Y:S04]  /*0c80*/  STS.U16 [R7+UR6+0x400], R28 ;  /* 0x0004001c07007988 */ /* 0x010fe80008000406 */
[----:B-----5:R-:W-:Y:S04]  /*0c90*/  STS.U16 [R7+UR6+0x600], R30 ;  /* 0x0006001e07007988 */ /* 0x020fe80008000406 */
[----:B------:R-:W-:Y:S04]  /*0ca0*/  STS.U16 [R7+UR6+0x800], R32 ;  /* 0x0008002007007988 */ /* 0x000fe80008000406 */
        /* <DEDUP_REMOVED lines=10> */
[----:B------:R0:W-:Y:S02]  /*0d50*/  STS.U16 [R7+UR6+0x1e00], R16 ;  /* 0x001e001007007988 */ /* 0x0001e40008000406 */
[----:B0-----:R-:W-:-:S05]  /*0d60*/  VIADD R7, R19, 0x20 ;  /* 0x0000002013077836 */ /* 0x001fca0000000000 */
[----:B------:R-:W-:Y:S01]  /*0d70*/  ISETP.GE.AND P0, PT, R7, 0x1, PT ;  /* 0x000000010700780c */ /* 0x000fe20003f06270 */
[----:B------:R0:W-:Y:S04]  /*0d80*/  STS.U16 [R22+UR6+0x1b00], R8 ;  /* 0x001b000816007988 */ /* 0x0001e80008000406 */
[----:B------:R1:W-:Y:S01]  /*0d90*/  STS.U16 [R22+UR6+0x1f00], R12 ;  /* 0x001f000c16007988 */ /* 0x0003e20008000406 */
[----:B------:R-:W-:-:S03]  /*0da0*/  MOV R10, 0x3f800000 ;  /* 0x3f800000000a7802 */ /* 0x000fc60000000f00 */
[----:B------:R-:W-:Y:S01]  /*0db0*/  STS.U16 [R22+UR6+0x100], R25 ;  /* 0x0001001916007988 */ /* 0x000fe20008000406 */
[----:B0-----:R-:W-:-:S03]  /*0dc0*/  LOP3.LUT R8, R0, 0x7f, RZ, 0xc0, !PT ;  /* 0x0000007f00087812 */ /* 0x001fc600078ec0ff */
[----:B------:R-:W-:Y:S01]  /*0dd0*/  STS.U16 [R22+UR6+0x300], R27 ;  /* 0x0003001b16007988 */ /* 0x000fe20008000406 */
[----:B-1----:R-:W-:-:S03]  /*0de0*/  SHF.R.U32.HI R12, RZ, 0x1, R0 ;  /* 0x00000001ff0c7819 */ /* 0x002fc60000011600 */
[----:B------:R-:W-:Y:S01]  /*0df0*/  STS.U16 [R22+UR6+0x500], R29 ;  /* 0x0005001d16007988 */ /* 0x000fe20008000406 */
[----:B------:R-:W-:-:S03]  /*0e00*/  ISETP.GE.U32.AND P5, PT, R8, 0x20, PT ;  /* 0x000000200800780c */ /* 0x000fc60003fa6070 */
[----:B------:R-:W-:Y:S01]  /*0e10*/  STS.U16 [R22+UR6+0x700], R31 ;  /* 0x0007001f16007988 */ /* 0x000fe20008000406 */
[----:B------:R-:W-:-:S03]  /*0e20*/  LOP3.LUT R12, R12, 0xc, RZ, 0xc0, !PT ;  /* 0x0000000c0c0c7812 */ /* 0x000fc600078ec0ff */
[----:B------:R-:W-:Y:S04]  /*0e30*/  STS.U16 [R22+UR6+0x900], R33 ;  /* 0x0009002116007988 */ /* 0x000fe80008000406 */
[----:B------:R-:W-:Y:S04]  /*0e40*/  STS.U16 [R22+UR6+0xb00], R35 ;  /* 0x000b002316007988 */ /* 0x000fe80008000406 */
[----:B------:R-:W-:Y:S04]  /*0e50*/  STS.U16 [R22+UR6+0xd00], R37 ;  /* 0x000d002516007988 */ /* 0x000fe80008000406 */
[----:B------:R-:W-:Y:S04]  /*0e60*/  STS.U16 [R22+UR6+0xf00], R39 ;  /* 0x000f002716007988 */ /* 0x000fe80008000406 */
[----:B------:R-:W-:Y:S04]  /*0e70*/  STS.U16 [R22+UR6+0x1100], R41 ;  /* 0x0011002916007988 */ /* 0x000fe80008000406 */
[----:B------:R-:W-:Y:S04]  /*0e80*/  STS.U16 [R22+UR6+0x1300], R43 ;  /* 0x0013002b16007988 */ /* 0x000fe80008000406 */
[----:B------:R-:W-:Y:S04]  /*0e90*/  STS.U16 [R22+UR6+0x1500], R45 ;  /* 0x0015002d16007988 */ /* 0x000fe80008000406 */
[----:B------:R0:W-:Y:S04]  /*0ea0*/  STS.U16 [R22+UR6+0x1700], R6 ;  /* 0x0017000616007988 */ /* 0x0001e80008000406 */
[----:B------:R1:W-:Y:S04]  /*0eb0*/  STS.U16 [R22+UR6+0x1900], R21 ;  /* 0x0019001516007988 */ /* 0x0003e80008000406 */
[----:B------:R1:W-:Y:S01]  /*0ec0*/  STS.U16 [R22+UR6+0x1d00], R14 ;  /* 0x001d000e16007988 */ /* 0x0003e20008000406 */
[----:B0-----:R-:W-:Y:S01]  /*0ed0*/  LOP3.LUT R6, R0, 0x1c, RZ, 0xc0, !PT ;  /* 0x0000001c00067812 */ /* 0x001fe200078ec0ff */
[----:B------:R-:W-:Y:S06]  /*0ee0*/  @!P0 BRA `(.L_x_0) ;  /* 0x0000003000608947 */ /* 0x000fec0003800000 */
[----:B------:R-:W0:Y:S01]  /*0ef0*/  LDC R70, c[0x0][0x268] ;  /* 0x00009a00ff467b82 */ /* 0x000e220000000800 */
[C---:B------:R-:W-:Y:S01]  /*0f00*/  LEA.HI R10, R6.reuse, 0x18, RZ, 0x1e ;  /* 0x00000018060a7811 */ /* 0x040fe200078ff0ff */
[----:B------:R-:W-:Y:S01]  /*0f10*/  ULDC.64 UR4, c[0x0][0x260] ;  /* 0x0000980000047ab9 */ /* 0x000fe20000000a00 */
[C---:B-1----:R-:W-:Y:S01]  /*0f20*/  LEA.HI R14, R6.reuse, 0x10, RZ, 0x1e ;  /* 0x00000010060e7811 */ /* 0x042fe200078ff0ff */
[----:B------:R-:W-:Y:S01]  /*0f30*/  UIMAD UR4, UR7, UR4, URZ ;  /* 0x00000004070472a4 */ /* 0x000fe2000f8e023f */
[C---:B------:R-:W-:Y:S01]  /*0f40*/  LEA.HI R24, R6.reuse, 0x8, RZ, 0x1e ;  /* 0x0000000806187811 */ /* 0x040fe200078ff0ff */
[C---:B------:R-:W-:Y:S01]  /*0f50*/  IMAD.IADD R13, R19.reuse, 0x1, R10 ;  /* 0x00000001130d7824 */ /* 0x040fe200078e020a */
[----:B------:R-:W-:Y:S01]  /*0f60*/  LEA.HI R11, R6, R19, RZ, 0x1e ;  /* 0x00000013060b7211 */ /* 0x000fe200078ff0ff */
[----:B------:R-:W1:Y:S01]  /*0f70*/  LDC.64 R16, c[0x0][0x250] ;  /* 0x00009400ff107b82 */ /* 0x000e620000000a00 */
[----:B------:R-:W-:Y:S01]  /*0f80*/  LOP3.LUT R6, R0, 0x1f, RZ, 0xc0, !PT ;  /* 0x0000001f00067812 */ /* 0x000fe200078ec0ff */
[C---:B------:R-:W-:Y:S01]  /*0f90*/  IMAD.IADD R14, R19.reuse, 0x1, R14 ;  /* 0x00000001130e7824 */ /* 0x040fe200078e020e */
[----:B------:R-:W-:Y:S01]  /*0fa0*/  ULDC.64 UR12, c[0x0][0x218] ;  /* 0x00008600000c7ab9 */ /* 0x000fe20000000a00 */
[----:B------:R-:W-:Y:S01]  /*0fb0*/  IMAD.IADD R15, R19, 0x1, R24 ;  /* 0x00000001130f7824 */ /* 0x000fe200078e0218 */
[----:B------:R-:W-:Y:S01]  /*0fc0*/  USHF.L.U32 UR8, UR4, 0x1, URZ ;  /* 0x0000000104087899 */ /* 0x000fe2000800063f */
[----:B------:R-:W-:Y:S01]  /*0fd0*/  IMAD R10, R6, UR5, RZ ;  /* 0x00000005060a7c24 */ /* 0x000fe2000f8e02ff */
[----:B------:R-:W-:Y:S01]  /*0fe0*/  ULDC UR5, c[0x0][0x258] ;  /* 0x0000960000057ab9 */ /* 0x000fe20000000800 */
[----:B------:R-:W2:Y:S01]  /*0ff0*/  LDC.64 R68, c[0x0][0x220] ;  /* 0x00008800ff447b82 */ /* 0x000ea20000000a00 */
[----:B------:R-:W-:Y:S01]  /*1000*/  IMAD R6, R8, UR5, RZ ;  /* 0x0000000508067c24 */ /* 0x000fe2000f8e02ff */
[----:B------:R-:W-:Y:S01]  /*1010*/  UIMAD.WIDE UR4, UR4, 0x2, URZ ;  /* 0x00000002040478a5 */ /* 0x000fe2000f8e023f */
[----:B------:R-:W-:Y:S01]  /*1020*/  IMAD.SHL.U32 R19, R10, 0x2, RZ ;  /* 0x000000020a137824 */ /* 0x000fe200078e00ff */
[----:B------:R-:W-:Y:S01]  /*1030*/  MOV R141, 0xff800000 ;  /* 0xff800000008d7802 */ /* 0x000fe20000000f00 */
[C---:B------:R-:W-:Y:S01]  /*1040*/  IMAD.SHL.U32 R219, R6.reuse, 0x2, RZ ;  /* 0x0000000206db7824 */ /* 0x040fe200078e00ff */
[----:B------:R-:W-:Y:S01]  /*1050*/  CS2R R122, SRZ ;  /* 0x00000000007a7805 */ /* 0x000fe2000001ff00 */
[----:B------:R-:W-:Y:S01]  /*1060*/  IMAD.HI R9, R6, 0x2, RZ ;  /* 0x0000000206097827 */ /* 0x000fe200078e02ff */
[----:B------:R-:W-:-:S02]  /*1070*/  CS2R R124, SRZ ;  /* 0x00000000007c7805 */ /* 0x000fc4000001ff00 */
[----:B------:R-:W-:Y:S01]  /*1080*/  CS2R R126, SRZ ;  /* 0x00000000007e7805 */ /* 0x000fe2000001ff00 */
[----:B------:R-:W-:Y:S01]  /*1090*/  UMOV UR4, URZ ;  /* 0x0000003f00047c82 */ /* 0x000fe20008000000 */
[----:B0-----:R-:W-:Y:S01]  /*10a0*/  IMAD R20, R20, R70, RZ ;  /* 0x0000004614147224 */ /* 0x001fe200078e02ff */
[----:B------:R-:W-:Y:S01]  /*10b0*/  ULDC UR9, c[0x0][0x238] ;  /* 0x00008e0000097ab9 */ /* 0x000fe20000000800 */
[----:B------:R-:W-:Y:S01]  /*10c0*/  IMAD.HI R10, R10, 0x2, RZ ;  /* 0x000000020a0a7827 */ /* 0x000fe200078e02ff */
[----:B-1----:R-:W-:-:S03]  /*10d0*/  SHF.L.U32 R77, R17, 0x3, RZ ;  /* 0x00000003114d7819 */ /* 0x002fc600000006ff */
[----:B------:R-:W-:Y:S02]  /*10e0*/  IMAD R18, R70, 0x4, R20 ;  /* 0x0000000446127824 */ /* 0x000fe400078e0214 */
[----:B------:R-:W-:Y:S02]  /*10f0*/  IMAD R16, R16, UR7, RZ ;  /* 0x0000000710107c24 */ /* 0x000fe4000f8e02ff */
[----:B------:R-:W-:Y:S02]  /*1100*/  IMAD R21, R70, 0x4, R18 ;  /* 0x0000000446157824 */ /* 0x000fe400078e0212 */
[----:B------:R-:W-:Y:S01]  /*1110*/  IMAD.SHL.U32 R218, R16, 0x2, RZ ;  /* 0x0000000210da7824 */ /* 0x000fe200078e00ff */
[----:B--2---:R-:W-:Y:S01]  /*1120*/  IADD3 R134, P2, P3, R19, UR8, R68 ;  /* 0x0000000813867c10 */ /* 0x004fe2000fb5e044 */
[----:B------:R-:W-:Y:S02]  /*1130*/  IMAD R22, R70, 0x4, R21 ;  /* 0x0000000446167824 */ /* 0x000fe400078e0215 */
[----:B------:R-:W-:Y:S01]  /*1140*/  IMAD.HI R16, R16, 0x2, RZ ;  /* 0x0000000210107827 */ /* 0x000fe200078e02ff */
[----:B------:R-:W-:-:S02]  /*1150*/  IADD3 R218, P0, P1, R219, UR12, R218 ;  /* 0x0000000cdbda7c10 */ /* 0x000fc4000f91e0da */
[----:B------:R-:W-:Y:S01]  /*1160*/  LEA R23, R70, R22, 0x2 ;  /* 0x0000001646177211 */ /* 0x000fe200078e10ff */
[----:B------:R-:W-:Y:S01]  /*1170*/  IMAD R183, R17, 0x24, RZ ;  /* 0x0000002411b77824 */ /* 0x000fe200078e02ff */
[----:B------:R-:W-:Y:S01]  /*1180*/  IADD3.X R219, R9, UR13, R16, P0, P1 ;  /* 0x0000000d09db7c10 */ /* 0x000fe200087e2410 */
[C---:B------:R-:W-:Y:S01]  /*1190*/  IMAD R97, R17.reuse, 0x12, RZ ;  /* 0x0000001211617824 */ /* 0x040fe200078e02ff */
[----:B------:R-:W-:Y:S01]  /*11a0*/  IADD3.X R69, R10, UR5, R69, P2, P3 ;  /* 0x000000050a457c10 */ /* 0x000fe200097e6445 */
[----:B------:R-:W-:Y:S01]  /*11b0*/  IMAD R25, R70, 0x4, R23 ;  /* 0x0000000446197824 */ /* 0x000fe200078e0217 */
[-C--:B------:R-:W-:Y:S01]  /*11c0*/  LEA R150, P1, R18, R134.reuse, 0x1 ;  /* 0x0000008612967211 */ /* 0x080fe200078208ff */
[C---:B------:R-:W-:Y:S01]  /*11d0*/  IMAD R181, R17.reuse, 0x26, RZ ;  /* 0x0000002611b57824 */ /* 0x040fe200078e02ff */
[----:B------:R-:W-:Y:S01]  /*11e0*/  LEA R152, P0, R20, R134, 0x1 ;  /* 0x0000008614987211 */ /* 0x000fe200078008ff */
[----:B------:R-:W-:Y:S01]  /*11f0*/  IMAD R26, R70, 0x4, R25 ;  /* 0x00000004461a7824 */ /* 0x000fe200078e0219 */
[-C--:B------:R-:W-:Y:S01]  /*1200*/  LEA.HI.X.SX32 R151, R18, R69.reuse, 0x1, P1 ;  /* 0x0000004512977211 */ /* 0x080fe200008f0eff */
[C---:B------:R-:W-:Y:S01]  /*1210*/  IMAD R101, R17.reuse, 0x14, RZ ;  /* 0x0000001411657824 */ /* 0x040fe200078e02ff */
[-C--:B------:R-:W-:Y:S01]  /*1220*/  LEA.HI.X.SX32 R153, R20, R69.reuse, 0x1, P0 ;  /* 0x0000004514997211 */ /* 0x080fe200000f0eff */
[C---:B------:R-:W-:Y:S01]  /*1230*/  IMAD R99, R17.reuse, 0x13, RZ ;  /* 0x0000001311637824 */ /* 0x040fe200078e02ff */
[----:B------:R-:W-:Y:S01]  /*1240*/  LEA R27, R70, R26, 0x2 ;  /* 0x0000001a461b7211 */ /* 0x000fe200078e10ff */
[C---:B------:R-:W-:Y:S01]  /*1250*/  IMAD R81, R17.reuse, 0xa, RZ ;  /* 0x0000000a11517824 */ /* 0x040fe200078e02ff */
[-C--:B------:R-:W-:Y:S01]  /*1260*/  LEA R146, P0, R22, R134.reuse, 0x1 ;  /* 0x0000008616927211 */ /* 0x080fe200078008ff */
[----:B------:R-:W-:Y:S01]  /*1270*/  IMAD R173, R17, 0x2e, RZ ;  /* 0x0000002e11ad7824 */ /* 0x000fe200078e02ff */
[-C--:B------:R-:W-:Y:S01]  /*1280*/  LEA R148, P2, R21, R134.reuse, 0x1 ;  /* 0x0000008615947211 */ /* 0x080fe200078408ff */
[----:B------:R-:W-:Y:S01]  /*1290*/  IMAD R29, R70, 0x4, R27 ;  /* 0x00000004461d7824 */ /* 0x000fe200078e021b */
[-C--:B------:R-:W-:Y:S01]  /*12a0*/  LEA.HI.X.SX32 R147, R22, R69.reuse, 0x1, P0 ;  /* 0x0000004516937211 */ /* 0x080fe200000f0eff */
[----:B------:R-:W-:Y:S01]  /*12b0*/  IMAD R185, R17, 0x22, RZ ;  /* 0x0000002211b97824 */ /* 0x000fe200078e02ff */
[-C--:B------:R-:W-:Y:S01]  /*12c0*/  LEA R20, P0, R23, R134.reuse, 0x1 ;  /* 0x0000008617147211 */ /* 0x080fe200078008ff */
[C---:B------:R-:W-:Y:S01]  /*12d0*/  IMAD R31, R70.reuse, 0x4, R29 ;  /* 0x00000004461f7824 */ /* 0x040fe200078e021d */
[----:B------:R-:W-:Y:S01]  /*12e0*/  LEA.HI.X.SX32 R149, R21, R69, 0x1, P2 ;  /* 0x0000004515957211 */ /* 0x000fe200010f0eff */
[----:B------:R-:W-:Y:S01]  /*12f0*/  IMAD R105, R17, 0x16, RZ ;  /* 0x0000001611697824 */ /* 0x000fe200078e02ff */
[-C--:B------:R-:W-:Y:S01]  /*1300*/  LEA R22, P1, R25, R134.reuse, 0x1 ;  /* 0x0000008619167211 */ /* 0x080fe200078208ff */
[C---:B------:R-:W-:Y:S01]  /*1310*/  IMAD R107, R17.reuse, 0x17, RZ ;  /* 0x00000017116b7824 */ /* 0x040fe200078e02ff */
[----:B------:R-:W-:Y:S01]  /*1320*/  LEA R6, R70, R31, 0x2 ;  /* 0x0000001f46067211 */ /* 0x000fe200078e10ff */
[C---:B------:R-:W-:Y:S01]  /*1330*/  IMAD R95, R17.reuse, 0x11, RZ ;  /* 0x00000011115f7824 */ /* 0x040fe200078e02ff */
[-C--:B------:R-:W-:Y:S01]  /*1340*/  LEA R24, P2, R26, R134.reuse, 0x1 ;  /* 0x000000861a187211 */ /* 0x080fe200078408ff */
[----:B------:R-:W-:Y:S01]  /*1350*/  IMAD R79, R17, 0x9, RZ ;  /* 0x00000009114f7824 */ /* 0x000fe200078e02ff */
[-C--:B------:R-:W-:Y:S01]  /*1360*/  LEA.HI.X.SX32 R21, R23, R69.reuse, 0x1, P0 ;  /* 0x0000004517157211 */ /* 0x080fe200000f0eff */
[----:B------:R-:W-:Y:S01]  /*1370*/  IMAD R35, R70, 0x4, R6 ;  /* 0x0000000446237824 */ /* 0x000fe200078e0206 */
[-C--:B------:R-:W-:Y:S01]  /*1380*/  LEA.HI.X.SX32 R23, R25, R69.reuse, 0x1, P1 ;  /* 0x0000004519177211 */ /* 0x080fe200008f0eff */
[----:B------:R-:W-:Y:S01]  /*1390*/  IMAD R83, R17, 0xb, RZ ;  /* 0x0000000b11537824 */ /* 0x000fe200078e02ff */
[-C--:B------:R-:W-:Y:S01]  /*13a0*/  LEA.HI.X.SX32 R25, R26, R69.reuse, 0x1, P2 ;  /* 0x000000451a197211 */ /* 0x080fe200010f0eff */
[C---:B------:R-:W-:Y:S01]  /*13b0*/  IMAD R9, R70.reuse, 0x4, R35 ;  /* 0x0000000446097824 */ /* 0x040fe200078e0223 */
        /* <DEDUP_REMOVED lines=8> */
[-C--:B------:R-:W-:Y:S01]  /*1440*/  LEA R28, P1, R29, R134.reuse, 0x1 ;  /* 0x000000861d1c7211 */ /* 0x080fe200078208ff */
[----:B------:R-:W-:Y:S01]  /*1450*/  IMAD R177, R17, 0x2a, RZ ;  /* 0x0000002a11b17824 */ /* 0x000fe200078e02ff */
[-C--:B------:R-:W-:Y:S01]  /*1460*/  LEA.HI.X.SX32 R31, R31, R69.reuse, 0x1, P2 ;  /* 0x000000451f1f7211 */ /* 0x080fe200010f0eff */
[----:B------:R-:W-:Y:S01]  /*1470*/  IMAD R18, R70, 0x4, R16 ;  /* 0x0000000446127824 */ /* 0x000fe200078e0210 */
[-C--:B------:R-:W-:Y:S01]  /*1480*/  LEA.HI.X.SX32 R33, R6, R69.reuse, 0x1, P0 ;  /* 0x0000004506217211 */ /* 0x080fe200000f0eff */
[----:B------:R-:W-:Y:S01]  /*1490*/  IMAD R175, R17, 0x2c, RZ ;  /* 0x0000002c11af7824 */ /* 0x000fe200078e02ff */
[----:B------:R-:W-:Y:S01]  /*14a0*/  LEA R36, P2, R9, R134, 0x1 ;  /* 0x0000008609247211 */ /* 0x000fe200078408ff */
[C---:B------:R-:W-:Y:S01]  /*14b0*/  IMAD R73, R17.reuse, 0x6, RZ ;  /* 0x0000000611497824 */ /* 0x040fe200078e02ff */
[C---:B------:R-:W-:Y:S01]  /*14c0*/  LEA R19, R70.reuse, R18, 0x2 ;  /* 0x0000001246137211 */ /* 0x040fe200078e10ff */
[----:B------:R-:W-:Y:S01]  /*14d0*/  IMAD R85, R17, 0xc, RZ ;  /* 0x0000000c11557824 */ /* 0x000fe200078e02ff */
[-C--:B------:R-:W-:Y:S01]  /*14e0*/  LEA.HI.X.SX32 R29, R29, R69.reuse, 0x1, P1 ;  /* 0x000000451d1d7211 */ /* 0x080fe200008f0eff */
[----:B------:R-:W-:Y:S01]  /*14f0*/  IMAD R103, R17, 0x15, RZ ;  /* 0x0000001511677824 */ /* 0x000fe200078e02ff */
[-C--:B------:R-:W-:Y:S01]  /*1500*/  LEA R34, P1, R35, R134.reuse, 0x1 ;  /* 0x0000008623227211 */ /* 0x080fe200078208ff */
[----:B------:R-:W-:Y:S01]  /*1510*/  IMAD R47, R70, 0x4, R19 ;  /* 0x00000004462f7824 */ /* 0x000fe200078e0213 */
[-C--:B------:R-:W-:Y:S01]  /*1520*/  LEA.HI.X.SX32 R37, R9, R69.reuse, 0x1, P2 ;  /* 0x0000004509257211 */ /* 0x080fe200010f0eff */
[----:B------:R-:W-:Y:S01]  /*1530*/  IMAD R113, R17, 0x1a, RZ ;  /* 0x0000001a11717824 */ /* 0x000fe200078e02ff */
[-C--:B------:R-:W-:Y:S01]  /*1540*/  LEA R38, P0, R10, R134.reuse, 0x1 ;  /* 0x000000860a267211 */ /* 0x080fe200078008ff */
[----:B------:R-:W-:Y:S01]  /*1550*/  IMAD R49, R70, 0x4, R47 ;  /* 0x0000000446317824 */ /* 0x000fe200078e022f */
[-C--:B------:R-:W-:Y:S01]  /*1560*/  LEA.HI.X.SX32 R35, R35, R69.reuse, 0x1, P1 ;  /* 0x0000004523237211 */ /* 0x080fe200008f0eff */
[C---:B------:R-:W-:Y:S01]  /*1570*/  IMAD R171, R17.reuse, 0x30, RZ ;  /* 0x0000003011ab7824 */ /* 0x040fe200078e02ff */
[-C--:B------:R-:W-:Y:S01]  /*1580*/  LEA R40, P1, R16, R134.reuse, 0x1 ;  /* 0x0000008610287211 */ /* 0x080fe200078208ff */
[----:B------:R-:W-:Y:S01]  /*1590*/  IMAD R51, R70, 0x4, R49 ;  /* 0x0000000446337824 */ /* 0x000fe200078e0231 */
[-C--:B------:R-:W-:Y:S01]  /*15a0*/  LEA.HI.X.SX32 R39, R10, R69.reuse, 0x1, P0 ;  /* 0x000000450a277211 */ /* 0x080fe200000f0eff */
[C---:B------:R-:W-:Y:S01]  /*15b0*/  IMAD R167, R17.reuse, 0x32, RZ ;  /* 0x0000003211a77824 */ /* 0x040fe200078e02ff */
[-C--:B------:R-:W-:Y:S01]  /*15c0*/  LEA R42, P2, R18, R134.reuse, 0x1 ;  /* 0x00000086122a7211 */ /* 0x080fe200078408ff */
[----:B------:R-:W-:Y:S01]  /*15d0*/  IMAD R53, R70, 0x4, R51 ;  /* 0x0000000446357824 */ /* 0x000fe200078e0233 */
[-C--:B------:R-:W-:Y:S01]  /*15e0*/  LEA.HI.X.SX32 R41, R16, R69.reuse, 0x1, P1 ;  /* 0x0000004510297211 */ /* 0x080fe200008f0eff */
[----:B------:R-:W-:Y:S01]  /*15f0*/  IMAD R165, R17, 0x34, RZ ;  /* 0x0000003411a57824 */ /* 0x000fe200078e02ff */
[-C--:B------:R-:W-:Y:S01]  /*1600*/  LEA.HI.X.SX32 R43, R18, R69.reuse, 0x1, P2 ;  /* 0x00000045122b7211 */ /* 0x080fe200010f0eff */
[C---:B------:R-:W-:Y:S01]  /*1610*/  IMAD R6, R70.reuse, 0x4, R53 ;  /* 0x0000000446067824 */ /* 0x040fe200078e0235 */
[-C--:B------:R-:W-:Y:S01]  /*1620*/  LEA R48, P2, R49, R134.reuse, 0x1 ;  /* 0x0000008631307211 */ /* 0x080fe200078408ff */
[----:B------:R-:W-:Y:S01]  /*1630*/  IMAD R163, R17, 0x36, RZ ;  /* 0x0000003611a37824 */ /* 0x000fe200078e02ff */
[----:B------:R-:W-:Y:S01]  /*1640*/  LEA R44, P0, R19, R134, 0x1 ;  /* 0x00000086132c7211 */ /* 0x000fe200078008ff */
[C---:B------:R-:W-:Y:S01]  /*1650*/  IMAD R87, R17.reuse, 0xd, RZ ;  /* 0x0000000d11577824 */ /* 0x040fe200078e02ff */
[C---:B------:R-:W-:Y:S01]  /*1660*/  LEA R9, R70.reuse, R6, 0x2 ;  /* 0x0000000646097211 */ /* 0x040fe200078e10ff */
[----:B------:R-:W-:Y:S01]  /*1670*/  IMAD R111, R17, 0x19, RZ ;  /* 0x00000019116f7824 */ /* 0x000fe200078e02ff */
[-C--:B------:R-:W-:Y:S01]  /*1680*/  LEA.HI.X.SX32 R49, R49, R69.reuse, 0x1, P2 ;  /* 0x0000004531317211 */ /* 0x080fe200010f0eff */
[----:B------:R-:W-:Y:S01]  /*1690*/  IMAD R115, R17, 0x1b, RZ ;  /* 0x0000001b11737824 */ /* 0x000fe200078e02ff */
[-C--:B------:R-:W-:Y:S01]  /*16a0*/  LEA.HI.X.SX32 R45, R19, R69.reuse, 0x1, P0 ;  /* 0x00000045132d7211 */ /* 0x080fe200000f0eff */
[----:B------:R-:W-:Y:S01]  /*16b0*/  IMAD R10, R70, 0x4, R9 ;  /* 0x00000004460a7824 */ /* 0x000fe200078e0209 */
        /* <DEDUP_REMOVED lines=8> */
[-C--:B------:R-:W-:Y:S01]  /*1740*/  LEA.HI.X.SX32 R47, R47, R69.reuse, 0x1, P1 ;  /* 0x000000452f2f7211 */ /* 0x080fe200008f0eff */
[----:B------:R-:W-:Y:S01]  /*1750*/  IMAD R161, R17, 0x38, RZ ;  /* 0x0000003811a17824 */ /* 0x000fe200078e02ff */
[-C--:B------:R-:W-:Y:S01]  /*1760*/  LEA R52, P1, R53, R134.reuse, 0x1 ;  /* 0x0000008635347211 */ /* 0x080fe200078208ff */
[C---:B------:R-:W-:Y:S01]  /*1770*/  IMAD R19, R70.reuse, 0x4, R18 ;  /* 0x0000000446137824 */ /* 0x040fe200078e0212 */
[-C--:B------:R-:W-:Y:S01]  /*1780*/  LEA.HI.X.SX32 R51, R51, R69.reuse, 0x1, P0 ;  /* 0x0000004533337211 */ /* 0x080fe200000f0eff */
[----:B------:R-:W-:Y:S01]  /*1790*/  IMAD R159, R17, 0x3a, RZ ;  /* 0x0000003a119f7824 */ /* 0x000fe200078e02ff */
[-C--:B------:R-:W-:Y:S01]  /*17a0*/  LEA R56, P0, R9, R134.reuse, 0x1 ;  /* 0x0000008609387211 */ /* 0x080fe200078008ff */
[----:B------:R-:W-:Y:S01]  /*17b0*/  IMAD R6, R70, 0x4, R19 ;  /* 0x0000000446067824 */ /* 0x000fe200078e0213 */
[-C--:B------:R-:W-:Y:S01]  /*17c0*/  LEA.HI.X.SX32 R53, R53, R69.reuse, 0x1, P1 ;  /* 0x0000004535357211 */ /* 0x080fe200008f0eff */
[C---:B------:R-:W-:Y:S01]  /*17d0*/  IMAD R121, R17.reuse, 0x1e, RZ ;  /* 0x0000001e11797824 */ /* 0x040fe200078e02ff */
[----:B------:R-:W-:Y:S01]  /*17e0*/  LEA R60, P2, R16, R134, 0x1 ;  /* 0x00000086103c7211 */ /* 0x000fe200078408ff */
        /* <DEDUP_REMOVED lines=8> */
[C---:B------:R-:W-:Y:S01]  /*1870*/  IMAD R91, R17.reuse, 0xf, RZ ;  /* 0x0000000f115b7824 */ /* 0x040fe200078e02ff */
[-C--:B------:R-:W-:Y:S01]  /*1880*/  LEA.HI.X.SX32 R59, R10, R69.reuse, 0x1, P1 ;  /* 0x000000450a3b7211 */ /* 0x080fe200008f0eff */
[----:B------:R-:W-:Y:S01]  /*1890*/  IMAD R10, R70, 0x4, R9 ;  /* 0x00000004460a7824 */ /* 0x000fe200078e0209 */
[-C--:B------:R-:W-:Y:S01]  /*18a0*/  LEA R66, P2, R6, R134.reuse, 0x1 ;  /* 0x0000008606427211 */ /* 0x080fe200078408ff */
[C---:B------:R-:W-:Y:S01]  /*18b0*/  IMAD R155, R17.reuse, 0x3e, RZ ;  /* 0x0000003e119b7824 */ /* 0x040fe200078e02ff */
[-C--:B------:R-:W-:Y:S01]  /*18c0*/  LEA R62, P0, R18, R134.reuse, 0x1 ;  /* 0x00000086123e7211 */ /* 0x080fe200078008ff */
[----:B------:R-:W-:Y:S01]  /*18d0*/  IMAD.SHL.U32 R71, R17, 0x4, RZ ;  /* 0x0000000411477824 */ /* 0x000fe200078e00ff */
[-C--:B------:R-:W-:Y:S01]  /*18e0*/  LEA R64, P1, R19, R134.reuse, 0x1 ;  /* 0x0000008613407211 */ /* 0x080fe200078208ff */
[C---:B------:R-:W-:Y:S01]  /*18f0*/  IMAD.SHL.U32 R93, R17.reuse, 0x10, RZ ;  /* 0x00000010115d7824 */ /* 0x040fe200078e00ff */
[-C--:B------:R-:W-:Y:S01]  /*1900*/  LEA.HI.X.SX32 R67, R6, R69.reuse, 0x1, P2 ;  /* 0x0000004506437211 */ /* 0x080fe200010f0eff */
[----:B------:R-:W-:Y:S01]  /*1910*/  IMAD R6, R70, 0x4, R10 ;  /* 0x0000000446067824 */ /* 0x000fe200078e020a */
[-C--:B------:R-:W-:Y:S01]  /*1920*/  LEA.HI.X.SX32 R63, R18, R69.reuse, 0x1, P0 ;  /* 0x00000045123f7211 */ /* 0x080fe200000f0eff */
[----:B------:R-:W-:Y:S01]  /*1930*/  IMAD R137, R17, 0x1f, RZ ;  /* 0x0000001f11897824 */ /* 0x000fe200078e02ff */
[-C--:B------:R-:W-:Y:S01]  /*1940*/  LEA.HI.X.SX32 R65, R19, R69.reuse, 0x1, P1 ;  /* 0x0000004513417211 */ /* 0x080fe200008f0eff */
[----:B------:R-:W-:Y:S01]  /*1950*/  IMAD R19, R17, 0x5, RZ ;  /* 0x0000000511137824 */ /* 0x000fe200078e02ff */
[-C--:B------:R-:W-:Y:S01]  /*1960*/  LEA R128, P0, R68, R134.reuse, 0x1 ;  /* 0x0000008644807211 */ /* 0x080fe200078008ff */
[----:B------:R-:W-:Y:S01]  /*1970*/  IMAD.MOV.U32 R142, RZ, RZ, -0x800000 ;  /* 0xff800000ff8e7424 */ /* 0x000fe200078e00ff */
[-C--:B------:R-:W-:Y:S01]  /*1980*/  LEA R130, P1, R9, R134.reuse, 0x1 ;  /* 0x0000008609827211 */ /* 0x080fe200078208ff */
[----:B------:R-:W-:Y:S01]  /*1990*/  IMAD.MOV.U32 R16, RZ, RZ, RZ ;  /* 0x000000ffff107224 */ /* 0x000fe200078e00ff */
[-C--:B------:R-:W-:Y:S01]  /*19a0*/  LEA R132, P2, R10, R134.reuse, 0x1 ;  /* 0x000000860a847211 */ /* 0x080fe200078408ff */
[----:B------:R-:W-:Y:S01]  /*19b0*/  IMAD.MOV.U32 R140, RZ, RZ, -0x800000 ;  /* 0xff800000ff8c7424 */ /* 0x000fe200078e00ff */
[C---:B------:R-:W-:Y:S01]  /*19c0*/  LEA R134, P3, R6.reuse, R134, 0x1 ;  /* 0x0000008606867211 */ /* 0x040fe200078608ff */
[----:B------:R-:W-:Y:S01]  /*19d0*/  IMAD.MOV.U32 R18, RZ, RZ, 0x3f800000 ;  /* 0x3f800000ff127424 */ /* 0x000fe200078e00ff */
[-C--:B------:R-:W-:Y:S01]  /*19e0*/  IADD3 R180, P6, R181, R218.reuse, RZ ;  /* 0x000000dab5b47210 */ /* 0x080fe20007fde0ff */
[----:B------:R-:W-:Y:S01]  /*19f0*/  UMOV UR5, URZ ;  /* 0x0000003f00057c82 */ /* 0x000fe20008000000 */
[----:B------:R-:W-:Y:S01]  /*1a00*/  LEA.HI.X.SX32 R135, R6, R69, 0x1, P3 ;  /* 0x0000004506877211 */ /* 0x000fe200018f0eff */
[----:B------:R-:W-:Y:S01]  /*1a10*/  IMAD.MOV.U32 R6, RZ, RZ, RZ ;  /* 0x000000ffff067224 */ /* 0x000fe200078e00ff */
[----:B------:R-:W-:-:S02]  /*1a20*/  IADD3 R182, P3, R183, R218, RZ ;  /* 0x000000dab7b67210 */ /* 0x000fc40007f7e0ff */
[-C--:B------:R-:W-:Y:S02]  /*1a30*/  LEA.HI.X.SX32 R181, R99, R219.reuse, 0x1, P6 ;  /* 0x000000db63b57211 */ /* 0x080fe400030f0eff */
[----:B------:R-:W-:Y:S02]  /*1a40*/  LEA.HI.X.SX32 R183, R97, R219, 0x1, P3 ;  /* 0x000000db61b77211 */ /* 0x000fe400018f0eff */
[-C--:B------:R-:W-:Y:S02]  /*1a50*/  IADD3 R198, P3, R101, R218.reuse, RZ ;  /* 0x000000da65c67210 */ /* 0x080fe40007f7e0ff */
[-C--:B------:R-:W-:Y:S01]  /*1a60*/  LEA.HI.X.SX32 R131, R9, R69.reuse, 0x1, P1 ;  /* 0x0000004509837211 */ /* 0x080fe200008f0eff */
[----:B------:R-:W-:Y:S01]  /*1a70*/  IMAD R9, R17, 0x3, RZ ;  /* 0x0000000311097824 */ /* 0x000fe200078e02ff */
[----:B------:R-:W-:Y:S01]  /*1a80*/  LEA.HI.X.SX32 R133, R10, R69, 0x1, P2 ;  /* 0x000000450a857211 */ /* 0x000fe200010f0eff */
[----:B------:R-:W-:Y:S01]  /*1a90*/  IMAD.MOV.U32 R10, RZ, RZ, 0x3f800000 ;  /* 0x3f800000ff0a7424 */ /* 0x000fe200078e00ff */
[----:B------:R-:W-:-:S02]  /*1aa0*/  IADD3 R172, P6, R173, R218, RZ ;  /* 0x000000daadac7210 */ /* 0x000fc40007fde0ff */
[-C--:B------:R-:W-:Y:S02]  /*1ab0*/  LEA.HI.X.SX32 R199, R81, R219.reuse, 0x1, P3 ;  /* 0x000000db51c77211 */ /* 0x080fe400018f0eff */
[-C--:B------:R-:W-:Y:S02]  /*1ac0*/  IADD3 R184, P1, R185, R218.reuse, RZ ;  /* 0x000000dab9b87210 */ /* 0x080fe40007f3e0ff */
[-C--:B------:R-:W-:Y:S02]  /*1ad0*/  IADD3 R200, P2, R97, R218.reuse, RZ ;  /* 0x000000da61c87210 */ /* 0x080fe40007f5e0ff */
[----:B------:R-:W-:Y:S02]  /*1ae0*/  IADD3 R196, P3, R105, R218, RZ ;  /* 0x000000da69c47210 */ /* 0x000fe40007f7e0ff */
[----:B------:R-:W-:Y:S02]  /*1af0*/  LEA.HI.X.SX32 R173, R107, R219, 0x1, P6 ;  /* 0x000000db6bad7211 */ /* 0x000fe400030f0eff */
[----:B------:R-:W-:-:S02]  /*1b00*/  CS2R R106, SRZ ;  /* 0x00000000006a7805 */ /* 0x000fc4000001ff00 */
[----:B------:R-:W-:Y:S01]  /*1b10*/  LEA.HI.X.SX32 R129, R68, R69, 0x1, P0 ;  /* 0x0000004544817211 */ /* 0x000fe200000f0eff */
[----:B------:R-:W-:Y:S01]  /*1b20*/  IMAD.SHL.U32 R69, R17, 0x2, RZ ;  /* 0x0000000211457824 */ /* 0x000fe200078e00ff */
[-C--:B------:R-:W-:Y:S02]  /*1b30*/  LEA.HI.X.SX32 R185, R95, R219.reuse, 0x1, P1 ;  /* 0x000000db5fb97211 */ /* 0x080fe400008f0eff */
[-C--:B------:R-:W-:Y:S02]  /*1b40*/  LEA.HI.X.SX32 R201, R79, R219.reuse, 0x1, P2 ;  /* 0x000000db4fc97211 */ /* 0x080fe400010f0eff */
[----:B------:R-:W-:Y:S02]  /*1b50*/  LEA.HI.X.SX32 R197, R83, R219, 0x1, P3 ;  /* 0x000000db53c57211 */ /* 0x000fe400018f0eff */
[----:B------:R-:W-:Y:S02]  /*1b60*/  CS2R R82, SRZ ;  /* 0x0000000000527805 */ /* 0x000fe4000001ff00 */
[----:B------:R-:W-:-:S02]  /*1b70*/  IADD3 R194, P6, R109, R218, RZ ;  /* 0x000000da6dc27210 */ /* 0x000fc40007fde0ff */
[-C--:B------:R-:W-:Y:S02]  /*1b80*/  IADD3 R178, P4, R179, R218.reuse, RZ ;  /* 0x000000dab3b27210 */ /* 0x080fe40007f9e0ff */
[-C--:B------:R-:W-:Y:S02]  /*1b90*/  IADD3 R176, P0, R177, R218.reuse, RZ ;  /* 0x000000dab1b07210 */ /* 0x080fe40007f1e0ff */
[-C--:B------:R-:W-:Y:S02]  /*1ba0*/  IADD3 R174, P1, R175, R218.reuse, RZ ;  /* 0x000000daafae7210 */ /* 0x080fe40007f3e0ff */
[-C--:B------:R-:W-:Y:S02]  /*1bb0*/  IADD3 R208, P2, R81, R218.reuse, RZ ;  /* 0x000000da51d07210 */ /* 0x080fe40007f5e0ff */
[----:B------:R-:W-:Y:S02]  /*1bc0*/  CS2R R80, SRZ ;  /* 0x0000000000507805 */ /* 0x000fe4000001ff00 */
[----:B------:R-:W-:-:S02]  /*1bd0*/  IADD3 R212, P3, R73, R218, RZ ;  /* 0x000000da49d47210 */ /* 0x000fc40007f7e0ff */
[-C--:B------:R-:W-:Y:S02]  /*1be0*/  LEA.HI.X.SX32 R195, R85, R219.reuse, 0x1, P6 ;  /* 0x000000db55c37211 */ /* 0x080fe400030f0eff */
[-C--:B------:R-:W-:Y:S01]  /*1bf0*/  LEA.HI.X.SX32 R209, R19, R219.reuse, 0x1, P2 ;  /* 0x000000db13d17211 */ /* 0x080fe200010f0eff */
[----:B------:R-:W-:Y:S01]  /*1c00*/  IMAD.MOV.U32 R19, RZ, RZ, -0x800000 ;  /* 0xff800000ff137424 */ /* 0x000fe200078e00ff */
[-C--:B------:R-:W-:Y:S02]  /*1c10*/  LEA.HI.X.SX32 R179, R101, R219.reuse, 0x1, P4 ;  /* 0x000000db65b37211 */ /* 0x080fe400020f0eff */
[----:B------:R-:W-:Y:S02]  /*1c20*/  CS2R R100, SRZ ;  /* 0x0000000000647805 */ /* 0x000fe4000001ff00 */
[----:B------:R-:W-:Y:S02]  /*1c30*/  LEA.HI.X.SX32 R177, R103, R219, 0x1, P0 ;  /* 0x000000db67b17211 */ /* 0x000fe400000f0eff */
[----:B------:R-:W-:-:S02]  /*1c40*/  CS2R R102, SRZ ;  /* 0x0000000000667805 */ /* 0x000fc4000001ff00 */
[-C--:B------:R-:W-:Y:S02]  /*1c50*/  LEA.HI.X.SX32 R175, R105, R219.reuse, 0x1, P1 ;  /* 0x000000db69af7211 */ /* 0x080fe400008f0eff */
[----:B------:R-:W-:Y:S02]  /*1c60*/  CS2R R104, SRZ ;  /* 0x0000000000687805 */ /* 0x000fe4000001ff00 */
[----:B------:R-:W-:Y:S01]  /*1c70*/  LEA.HI.X.SX32 R213, R9, R219, 0x1, P3 ;  /* 0x000000db09d57211 */ /* 0x000fe200018f0eff */
[----:B------:R-:W-:Y:S01]  /*1c80*/  IMAD.MOV.U32 R9, RZ, RZ, 0x3f800000 ;  /* 0x3f800000ff097424 */ /* 0x000fe200078e00ff */
[-C--:B------:R-:W-:Y:S02]  /*1c90*/  IADD3 R192, P6, R113, R218.reuse, RZ ;  /* 0x000000da71c07210 */ /* 0x080fe40007fde0ff */
[-C--:B------:R-:W-:Y:S02]  /*1ca0*/  IADD3 R170, P2, R171, R218.reuse, RZ ;  /* 0x000000daabaa7210 */ /* 0x080fe40007f5e0ff */
[----:B------:R-:W-:-:S02]  /*1cb0*/  IADD3 R166, P4, R167, R218, RZ ;  /* 0x000000daa7a67210 */ /* 0x000fc40007f9e0ff */
[-C--:B------:R-:W-:Y:S02]  /*1cc0*/  IADD3 R164, P0, R165, R218.reuse, RZ ;  /* 0x000000daa5a47210 */ /* 0x080fe40007f1e0ff */
[-C--:B------:R-:W-:Y:S02]  /*1cd0*/  IADD3 R206, P1, R85, R218.reuse, RZ ;  /* 0x000000da55ce7210 */ /* 0x080fe40007f3e0ff */
[----:B------:R-:W-:Y:S02]  /*1ce0*/  IADD3 R162, P3, R163, R218, RZ ;  /* 0x000000daa3a27210 */ /* 0x000fe40007f7e0ff */
[-C--:B------:R-:W-:Y:S02]  /*1cf0*/  LEA.HI.X.SX32 R193, R87, R219.reuse, 0x1, P6 ;  /* 0x000000db57c17211 */ /* 0x080fe400030f0eff */
[-C--:B------:R-:W-:Y:S02]  /*1d00*/  LEA.HI.X.SX32 R207, R73, R219.reuse, 0x1, P1 ;  /* 0x000000db49cf7211 */ /* 0x080fe400008f0eff */
[----:B------:R-:W-:-:S02]  /*1d10*/  LEA.HI.X.SX32 R171, R109, R219, 0x1, P2 ;  /* 0x000000db6dab7211 */ /* 0x000fc400010f0eff */
[----:B------:R-:W-:Y:S02]  /*1d20*/  CS2R R108, SRZ ;  /* 0x00000000006c7805 */ /* 0x000fe4000001ff00 */
[-C--:B------:R-:W-:Y:S02]  /*1d30*/  LEA.HI.X.SX32 R167, R111, R219.reuse, 0x1, P4 ;  /* 0x000000db6fa77211 */ /* 0x080fe400020f0eff */
[----:B------:R-:W-:Y:S02]  /*1d40*/  CS2R R110, SRZ ;  /* 0x00000000006e7805 */ /* 0x000fe4000001ff00 */
[----:B------:R-:W-:Y:S02]  /*1d50*/  IADD3 R204, P6, R89, R218, RZ ;  /* 0x000000da59cc7210 */ /* 0x000fe40007fde0ff */
[----:B------:R-:W-:Y:S02]  /*1d60*/  LEA.HI.X.SX32 R165, R113, R219, 0x1, P0 ;  /* 0x000000db71a57211 */ /* 0x000fe400000f0eff */
[----:B------:R-:W-:-:S02]  /*1d70*/  CS2R R112, SRZ ;  /* 0x0000000000707805 */ /* 0x000fc4000001ff00 */
[----:B------:R-:W-:Y:S02]  /*1d80*/  LEA.HI.X.SX32 R163, R115, R219, 0x1, P3 ;  /* 0x000000db73a37211 */ /* 0x000fe400018f0eff */
[----:B------:R-:W-:Y:S02]  /*1d90*/  CS2R R114, SRZ ;  /* 0x0000000000727805 */ /* 0x000fe4000001ff00 */
[-C--:B------:R-:W-:Y:S02]  /*1da0*/  IADD3 R160, P1, R161, R218.reuse, RZ ;  /* 0x000000daa1a07210 */ /* 0x080fe40007f3e0ff */
[-C--:B------:R-:W-:Y:S02]  /*1db0*/  IADD3 R158, P2, R159, R218.reuse, RZ ;  /* 0x000000da9f9e7210 */ /* 0x080fe40007f5e0ff */
[-C--:B------:R-:W-:Y:S02]  /*1dc0*/  IADD3 R156, P4, R157, R218.reuse, RZ ;  /* 0x000000da9d9c7210 */ /* 0x080fe40007f9e0ff */
[----:B------:R-:W-:-:S02]  /*1dd0*/  IADD3 R190, P0, R117, R218, RZ ;  /* 0x000000da75be7210 */ /* 0x000fc40007f1e0ff */
[-C--:B------:R-:W-:Y:S02]  /*1de0*/  IADD3 R188, P3, R121, R218.reuse, RZ ;  /* 0x000000da79bc7210 */ /* 0x080fe40007f7e0ff */
[-C--:B------:R-:W-:Y:S02]  /*1df0*/  LEA.HI.X.SX32 R205, R75, R219.reuse, 0x1, P6 ;  /* 0x000000db4bcd7211 */ /* 0x080fe400030f0eff */
[----:B------:R-:W-:Y:S02]  /*1e00*/  IADD3 R216, P6, R69, R218, RZ ;  /* 0x000000da45d87210 */ /* 0x000fe40007fde0ff */
[-C--:B------:R-:W-:Y:S02]  /*1e10*/  LEA.HI.X.SX32 R191, R89, R219.reuse, 0x1, P0 ;  /* 0x000000db59bf7211 */ /* 0x080fe400000f0eff */
[----:B------:R-:W-:Y:S02]  /*1e20*/  LEA.HI.X.SX32 R161, R117, R219, 0x1, P1 ;  /* 0x000000db75a17211 */ /* 0x000fe400008f0eff */
[----:B------:R-:W-:-:S02]  /*1e30*/  CS2R R116, SRZ ;  /* 0x0000000000747805 */ /* 0x000fc4000001ff00 */
[-C--:B------:R-:W-:Y:S02]  /*1e40*/  LEA.HI.X.SX32 R159, R119, R219.reuse, 0x1, P2 ;  /* 0x000000db779f7211 */ /* 0x080fe400010f0eff */
[----:B------:R-:W-:Y:S02]  /*1e50*/  CS2R R118, SRZ ;  /* 0x0000000000767805 */ /* 0x000fe4000001ff00 */
[-C--:B------:R-:W-:Y:S02]  /*1e60*/  LEA.HI.X.SX32 R189, R91, R219.reuse, 0x1, P3 ;  /* 0x000000db5bbd7211 */ /* 0x080fe400018f0eff */
[----:B------:R-:W-:Y:S02]  /*1e70*/  LEA.HI.X.SX32 R157, R121, R219, 0x1, P4 ;  /* 0x000000db799d7211 */ /* 0x000fe400020f0eff */
[----:B------:R-:W-:Y:S02]  /*1e80*/  CS2R R120, SRZ ;  /* 0x0000000000787805 */ /* 0x000fe4000001ff00 */
[----:B------:R-:W-:-:S02]  /*1e90*/  LEA R214, P0, R17, R218, 0x2 ;  /* 0x000000da11d67211 */ /* 0x000fc400078010ff */
[CC--:B------:R-:W-:Y:S02]  /*1ea0*/  LEA R210, P1, R17.reuse, R218.reuse, 0x3 ;  /* 0x000000da11d27211 */ /* 0x0c0fe400078218ff */
[CC--:B------:R-:W-:Y:S02]  /*1eb0*/  LEA R202, P2, R17.reuse, R218.reuse, 0x4 ;  /* 0x000000da11ca7211 */ /* 0x0c0fe400078420ff */
[-C--:B------:R-:W-:Y:S02]  /*1ec0*/  LEA R186, P3, R17, R218.reuse, 0x5 ;  /* 0x000000da11ba7211 */ /* 0x080fe400078628ff */
[----:B------:R-:W-:Y:S02]  /*1ed0*/  IADD3 R154, P4, R155, R218, RZ ;  /* 0x000000da9b9a7210 */ /* 0x000fe40007f9e0ff */
[----:B------:R-:W-:Y:S01]  /*1ee0*/  LEA.HI.X.SX32 R217, R17, R219, 0x1, P6 ;  /* 0x000000db11d97211 */ /* 0x000fe200030f0eff */
[----:B------:R-:W-:Y:S01]  /*1ef0*/  IMAD.MOV.U32 R17, RZ, RZ, 0x3f800000 ;  /* 0x3f800000ff117424 */ /* 0x000fe200078e00ff */
[----:B------:R-:W-:-:S02]  /*1f00*/  LOP3.LUT P6, RZ, R0, 0x3, RZ, 0xc0, !PT ;  /* 0x0000000300ff7812 */ /* 0x000fc400078cc0ff */
[-C--:B------:R-:W-:Y:S02]  /*1f10*/  LEA.HI.X.SX32 R215, R69, R219.reuse, 0x1, P0 ;  /* 0x000000db45d77211 */ /* 0x080fe400000f0eff */
[-C--:B------:R-:W-:Y:S02]  /*1f20*/  LEA.HI.X.SX32 R211, R71, R219.reuse, 0x1, P1 ;  /* 0x000000db47d37211 */ /* 0x080fe400008f0eff */
[-C--:B------:R-:W-:Y:S02]  /*1f30*/  LEA.HI.X.SX32 R203, R77, R219.reuse, 0x1, P2 ;  /* 0x000000db4dcb7211 */ /* 0x080fe400010f0eff */
[-C--:B------:R-:W-:Y:S02]  /*1f40*/  LEA.HI.X.SX32 R187, R93, R219.reuse, 0x1, P3 ;  /* 0x000000db5dbb7211 */ /* 0x080fe400018f0eff */
[----:B------:R-:W-:-:S07]  /*1f50*/  LEA.HI.X.SX32 R155, R137, R219, 0x1, P4 ;  /* 0x000000db899b7211 */ /* 0x000fce00020f0eff */
.L_x_1:
[----:B------:R-:W-:-:S04]  /*1f60*/  IMAD.WIDE R68, R16, 0x2, R218 ;  /* 0x0000000210447825 */ /* 0x000fc800078e02da */
[C---:B------:R-:W-:Y:S01]  /*1f70*/  IMAD.WIDE R74, R16.reuse, 0x2, R212 ;  /* 0x00000002104a7825 */ /* 0x040fe200078e02d4 */
[----:B------:R0:W2:Y:S03]  /*1f80*/  LDG.E.U16 R92, desc[UR10][R68.64] ;  /* 0x0000000a445c7981 */ /* 0x0000a6000c1e1500 */
[C---:B------:R-:W-:Y:S01]  /*1f90*/  IMAD.WIDE R70, R16.reuse, 0x2, R216 ;  /* 0x0000000210467825 */ /* 0x040fe200078e02d8 */
[----:B------:R1:W3:Y:S03]  /*1fa0*/  LDG.E.U16 R95, desc[UR10][R74.64] ;  /* 0x0000000a4a5f7981 */ /* 0x0002e6000c1e1500 */
[C---:B------:R-:W-:Y:S01]  /*1fb0*/  IMAD.WIDE R76, R16.reuse, 0x2, R210 ;  /* 0x00000002104c7825 */ /* 0x040fe200078e02d2 */
[----:B------:R4:W5:Y:S03]  /*1fc0*/  LDG.E.U16 R93, desc[UR10][R70.64] ;  /* 0x0000000a465d7981 */ /* 0x000966000c1e1500 */
[C---:B------:R-:W-:Y:S01]  /*1fd0*/  IMAD.WIDE R72, R16.reuse, 0x2, R214 ;  /* 0x0000000210487825 */ /* 0x040fe200078e02d6 */
[----:B------:R4:W3:Y:S03]  /*1fe0*/  LDG.E.U16 R96, desc[UR10][R76.64] ;  /* 0x0000000a4c607981 */ /* 0x0008e6000c1e1500 */
[C---:B------:R-:W-:Y:S01]  /*1ff0*/  IMAD.WIDE R78, R16.reuse, 0x2, R208 ;  /* 0x00000002104e7825 */ /* 0x040fe200078e02d0 */
[----:B------:R4:W3:Y:S03]  /*2000*/  LDG.E.U16 R94, desc[UR10][R72.64] ;  /* 0x0000000a485e7981 */ /* 0x0008e6000c1e1500 */
[C---:B------:R-:W-:Y:S01]  /*2010*/  IMAD.WIDE R84, R16.reuse, 0x2, R206 ;  /* 0x0000000210547825 */ /* 0x040fe200078e02ce */
[----:B------:R4:W3:Y:S03]  /*2020*/  LDG.E.U16 R97, desc[UR10][R78.64] ;  /* 0x0000000a4e617981 */ /* 0x0008e6000c1e1500 */
[C---:B------:R-:W-:Y:S01]  /*2030*/  IMAD.WIDE R86, R16.reuse, 0x2, R198 ;  /* 0x0000000210567825 */ /* 0x040fe200078e02c6 */
[----:B------:R4:W3:Y:S03]  /*2040*/  LDG.E.U16 R136, desc[UR10][R84.64] ;  /* 0x0000000a54887981 */ /* 0x0008e6000c1e1500 */
[C---:B------:R-:W-:Y:S01]  /*2050*/  IMAD.WIDE R88, R16.reuse, 0x2, R196 ;  /* 0x0000000210587825 */ /* 0x040fe200078e02c4 */
[----:B------:R-:W3:Y:S03]  /*2060*/  LDG.E.U16 R137, desc[UR10][R86.64] ;  /* 0x0000000a56897981 */ /* 0x000ee6000c1e1500 */
[C---:B0-----:R-:W-:Y:S01]  /*2070*/  IMAD.WIDE R68, R16.reuse, 0x2, R202 ;  /* 0x0000000210447825 */ /* 0x041fe200078e02ca */
[----:B------:R0:W3:Y:S03]  /*2080*/  LDG.E.U16 R138, desc[UR10][R88.64] ;  /* 0x0000000a588a7981 */ /* 0x0000e6000c1e1500 */
[C---:B-1----:R-:W-:Y:S01]  /*2090*/  IMAD.WIDE R74, R16.reuse, 0x2, R190 ;  /* 0x00000002104a7825 */ /* 0x042fe200078e02be */
[----:B------:R1:W5:Y:S03]  /*20a0*/  LDG.E.U16 R98, desc[UR10][R68.64] ;  /* 0x0000000a44627981 */ /* 0x000366000c1e1500 */
[C---:B------:R-:W-:Y:S01]  /*20b0*/  IMAD.WIDE R226, R16.reuse, 0x2, R170 ;  /* 0x0000000210e27825 */ /* 0x040fe200078e02aa */
[----:B------:R1:W3:Y:S03]  /*20c0*/  LDG.E.U16 R169, desc[UR10][R74.64] ;  /* 0x0000000a4aa97981 */ /* 0x0002e6000c1e1500 */
[----:B----4-:R-:W-:-:S02]  /*20d0*/  IMAD.WIDE R70, R16, 0x2, R200 ;  /* 0x0000000210467825 */ /* 0x010fc400078e02c8 */
[----:B------:R-:W4:Y:S02]  /*20e0*/  LDG.E.U16 R226, desc[UR10][R226.64] ;  /* 0x0000000ae2e27981 */ /* 0x000f24000c1e1500 */
[C---:B------:R-:W-:Y:S02]  /*20f0*/  IMAD.WIDE R76, R16.reuse, 0x2, R186 ;  /* 0x00000002104c7825 */ /* 0x040fe400078e02ba */
[----:B------:R1:W3:Y:S02]  /*2100*/  LDG.E.U16 R99, desc[UR10][R70.64] ;  /* 0x0000000a46637981 */ /* 0x0002e4000c1e1500 */
[C---:B------:R-:W-:Y:S02]  /*2110*/  IMAD.WIDE R72, R16.reuse, 0x2, R192 ;  /* 0x0000000210487825 */ /* 0x040fe400078e02c0 */
[----:B------:R1:W3:Y:S02]  /*2120*/  LDG.E.U16 R221, desc[UR10][R76.64] ;  /* 0x0000000a4cdd7981 */ /* 0x0002e4000c1e1500 */
[----:B------:R-:W-:-:S02]  /*2130*/  IMAD.WIDE R228, R16, 0x2, R184 ;  /* 0x0000000210e47825 */ /* 0x000fc400078e02b8 */
[----:B------:R1:W3:Y:S02]  /*2140*/  LDG.E.U16 R145, desc[UR10][R72.64] ;  /* 0x0000000a48917981 */ /* 0x0002e4000c1e1500 */
[C---:B------:R-:W-:Y:S02]  /*2150*/  IMAD.WIDE R78, R16.reuse, 0x2, R166 ;  /* 0x00000002104e7825 */ /* 0x040fe400078e02a6 */
[----:B------:R-:W3:Y:S02]  /*2160*/  LDG.E.U16 R222, desc[UR10][R228.64] ;  /* 0x0000000ae4de7981 */ /* 0x000ee4000c1e1500 */
[C---:B------:R-:W-:Y:S02]  /*2170*/  IMAD.WIDE R230, R16.reuse, 0x2, R182 ;  /* 0x0000000210e67825 */ /* 0x040fe400078e02b6 */
[----:B------:R1:W3:Y:S02]  /*2180*/  LDG.E.U16 R232, desc[UR10][R78.64] ;  /* 0x0000000a4ee87981 */ /* 0x0002e4000c1e1500 */
[----:B------:R-:W-:-:S02]  /*2190*/  IMAD.WIDE R84, R16, 0x2, R164 ;  /* 0x0000000210547825 */ /* 0x000fc400078e02a4 */
[----:B------:R-:W3:Y:S02]  /*21a0*/  LDG.E.U16 R223, desc[UR10][R230.64] ;  /* 0x0000000ae6df7981 */ /* 0x000ee4000c1e1500 */
[C---:B------:R-:W-:Y:S02]  /*21b0*/  IMAD.WIDE R90, R16.reuse, 0x2, R194 ;  /* 0x00000002105a7825 */ /* 0x040fe400078e02c2 */
[----:B------:R1:W3:Y:S02]  /*21c0*/  LDG.E.U16 R228, desc[UR10][R84.64] ;  /* 0x0000000a54e47981 */ /* 0x0002e4000c1e1500 */
[C---:B0-----:R-:W-:Y:S02]  /*21d0*/  IMAD.WIDE R88, R16.reuse, 0x2, R180 ;  /* 0x0000000210587825 */ /* 0x041fe400078e02b4 */
[----:B------:R-:W3:Y:S02]  /*21e0*/  LDG.E.U16 R139, desc[UR10][R90.64] ;  /* 0x0000000a5a8b7981 */ /* 0x000ee4000c1e1500 */
[----:B------:R-:W-:-:S02]  /*21f0*/  IMAD.WIDE R86, R16, 0x2, R178 ;  /* 0x0000000210567825 */ /* 0x000fc400078e02b2 */
[----:B------:R-:W3:Y:S02]  /*2200*/  LDG.E.U16 R224, desc[UR10][R88.64] ;  /* 0x0000000a58e07981 */ /* 0x000ee4000c1e1500 */
[C---:B-1----:R-:W-:Y:S02]  /*2210*/  IMAD.WIDE R68, R16.reuse, 0x2, R162 ;  /* 0x0000000210447825 */ /* 0x042fe400078e02a2 */
[----:B------:R0:W3:Y:S02]  /*2220*/  LDG.E.U16 R225, desc[UR10][R86.64] ;  /* 0x0000000a56e17981 */ /* 0x0000e4000c1e1500 */
[C---:B------:R-:W-:Y:S02]  /*2230*/  IMAD.WIDE R74, R16.reuse, 0x2, R160 ;  /* 0x00000002104a7825 */ /* 0x040fe400078e02a0 */
[----:B------:R-:W3:Y:S02]  /*2240*/  LDG.E.U16 R229, desc[UR10][R68.64] ;  /* 0x0000000a44e57981 */ /* 0x000ee4000c1e1500 */
[----:B------:R-:W-:-:S02]  /*2250*/  IMAD.WIDE R70, R16, 0x2, R176 ;  /* 0x0000000210467825 */ /* 0x000fc400078e02b0 */
[----:B------:R-:W3:Y:S02]  /*2260*/  LDG.E.U16 R74, desc[UR10][R74.64] ;  /* 0x0000000a4a4a7981 */ /* 0x000ee4000c1e1500 */
[C---:B------:R-:W-:Y:S02]  /*2270*/  IMAD.WIDE R76, R16.reuse, 0x2, R158 ;  /* 0x00000002104c7825 */ /* 0x040fe400078e029e */
[----:B------:R-:W3:Y:S02]  /*2280*/  LDG.E.U16 R70, desc[UR10][R70.64] ;  /* 0x0000000a46467981 */ /* 0x000ee4000c1e1500 */
[C---:B------:R-:W-:Y:S02]  /*2290*/  IMAD.WIDE R72, R16.reuse, 0x2, R174 ;  /* 0x0000000210487825 */ /* 0x040fe400078e02ae */
[----:B------:R-:W3:Y:S02]  /*22a0*/  LDG.E.U16 R76, desc[UR10][R76.64] ;  /* 0x0000000a4c4c7981 */ /* 0x000ee4000c1e1500 */
[----:B------:R-:W-:-:S02]  /*22b0*/  IMAD.WIDE R78, R16, 0x2, R156 ;  /* 0x00000002104e7825 */ /* 0x000fc400078e029c */
[----:B------:R1:W3:Y:S02]  /*22c0*/  LDG.E.U16 R72, desc[UR10][R72.64] ;  /* 0x0000000a48487981 */ /* 0x0002e4000c1e1500 */
[C---:B------:R-:W-:Y:S02]  /*22d0*/  IMAD.WIDE R84, R16.reuse, 0x2, R204 ;  /* 0x0000000210547825 */ /* 0x040fe400078e02cc */
[----:B------:R1:W3:Y:S02]  /*22e0*/  LDG.E.U16 R78, desc[UR10][R78.64] ;  /* 0x0000000a4e4e7981 */ /* 0x0002e4000c1e1500 */
[C---:B0-----:R-:W-:Y:S02]  /*22f0*/  IMAD.WIDE R86, R16.reuse, 0x2, R188 ;  /* 0x0000000210567825 */ /* 0x041fe400078e02bc */
[----:B------:R0:W3:Y:S02]  /*2300*/  LDG.E.U16 R68, desc[UR10][R84.64] ;  /* 0x0000000a54447981 */ /* 0x0000e4000c1e1500 */
[----:B------:R-:W-:-:S02]  /*2310*/  IMAD.WIDE R88, R16, 0x2, R172 ;  /* 0x0000000210587825 */ /* 0x000fc400078e02ac */
[----:B------:R-:W3:Y:S02]  /*2320*/  LDG.E.U16 R69, desc[UR10][R86.64] ;  /* 0x0000000a56457981 */ /* 0x000ee4000c1e1500 */
[----:B------:R-:W-:Y:S02]  /*2330*/  IMAD.WIDE R90, R16, 0x2, R154 ;  /* 0x00000002105a7825 */ /* 0x000fe400078e029a */
[----:B------:R-:W3:Y:S04]  /*2340*/  LDG.E.U16 R71, desc[UR10][R88.64] ;  /* 0x0000000a58477981 */ /* 0x000ee8000c1e1500 */
[----:B------:R-:W3:Y:S01]  /*2350*/  LDG.E.U16 R227, desc[UR10][R90.64] ;  /* 0x0000000a5ae37981 */ /* 0x000ee2000c1e1500 */
[C---:B------:R-:W-:Y:S02]  /*2360*/  LOP3.LUT R220, R0.reuse, 0x7, RZ, 0xc0, !PT ;  /* 0x0000000700dc7812 */ /* 0x040fe400078ec0ff */
[----:B------:R-:W-:-:S02]  /*2370*/  LOP3.LUT R143, R0, 0x60, RZ, 0xc0, !PT ;  /* 0x00000060008f7812 */ /* 0x000fc400078ec0ff */
[----:B-1----:R-:W-:Y:S01]  /*2380*/  SHF.L.U32 R73, R0, 0x3, RZ ;  /* 0x0000000300497819 */ /* 0x002fe200000006ff */
[----:B------:R-:W-:Y:S02]  /*2390*/  IMAD.SHL.U32 R168, R220, 0x40, RZ ;  /* 0x00000040dca87824 */ /* 0x000fe400078e00ff */
[----:B------:R-:W-:Y:S02]  /*23a0*/  IMAD R75, R143, 0x4, R220 ;  /* 0x000000048f4b7824 */ /* 0x000fe400078e02dc */
[----:B------:R-:W-:Y:S01]  /*23b0*/  IMAD.SHL.U32 R144, R0, 0x2, RZ ;  /* 0x0000000200907824 */ /* 0x000fe200078e00ff */
[----:B------:R-:W-:Y:S01]  /*23c0*/  LOP3.LUT R73, R168, 0x30, R73, 0xf8, !PT ;  /* 0x00000030a8497812 */ /* 0x000fe200078ef849 */
[----:B------:R-:W-:Y:S01]  /*23d0*/  IMAD.SHL.U32 R75, R75, 0x10, RZ ;  /* 0x000000104b4b7824 */ /* 0x000fe200078e00ff */
[----:B------:R-:W-:Y:S02]  /*23e0*/  LOP3.LUT R168, R0, 0x10, RZ, 0xc0, !PT ;  /* 0x0000001000a87812 */ /* 0x000fe400078ec0ff */
[--C-:B------:R-:W-:Y:S01]  /*23f0*/  LOP3.LUT R77, R73, 0x10, R144.reuse, 0x78, !PT ;  /* 0x00000010494d7812 */ /* 0x100fe200078e7890 */
[----:B------:R-:W-:Y:S01]  /*2400*/  IMAD.SHL.U32 R73, R8, 0x2, RZ ;  /* 0x0000000208497824 */ /* 0x000fe200078e00ff */
[----:B------:R-:W-:Y:S01]  /*2410*/  BAR.SYNC.DEFER_BLOCKING 0x0 ;  /* 0x0000000000007b1d */ /* 0x000fe20000010000 */
[----:B------:R-:W-:-:S02]  /*2420*/  LOP3.LUT R75, R75, 0x30, R144, 0x78, !PT ;  /* 0x000000304b4b7812 */ /* 0x000fc400078e7890 */
[----:B------:R-:W-:Y:S02]  /*2430*/  IMAD R168, R168, 0x20, R77 ;  /* 0x00000020a8a87824 */ /* 0x000fe400078e024d */
[----:B------:R-:W-:Y:S02]  /*2440*/  LEA R220, R220, R75, 0x8 ;  /* 0x0000004bdcdc7211 */ /* 0x000fe400078e40ff */
[C---:B------:R-:W-:Y:S02]  /*2450*/  LOP3.LUT R75, R73.reuse, 0x10, RZ, 0x3c, !PT ;  /* 0x00000010494b7812 */ /* 0x040fe400078e3cff */
[C---:B------:R-:W-:Y:S02]  /*2460*/  LOP3.LUT R77, R73.reuse, 0x20, RZ, 0x3c, !PT ;  /* 0x00000020494d7812 */ /* 0x040fe400078e3cff */
[C---:B------:R-:W-:Y:S02]  /*2470*/  LOP3.LUT R79, R73.reuse, 0x30, RZ, 0x3c, !PT ;  /* 0x00000030494f7812 */ /* 0x040fe400078e3cff */
[C---:B0-----:R-:W-:Y:S01]  /*2480*/  LOP3.LUT R84, R73.reuse, 0x40, RZ, 0x3c, !PT ;  /* 0x0000004049547812 */ /* 0x041fe200078e3cff */
[----:B--2---:R-:W-:Y:S04]  /*2490*/  STS.U16 [R73+UR6+0x2000], R92 ;  /* 0x0020005c49007988 */ /* 0x004fe80008000406 */
[----:B-----5:R-:W-:Y:S04]  /*24a0*/  STS.U16 [R73+UR6+0x2800], R98 ;  /* 0x0028006249007988 */ /* 0x020fe80008000406 */
[----:B----4-:R-:W-:Y:S04]  /*24b0*/  STS.U16 [R73+UR6+0x3800], R226 ;  /* 0x003800e249007988 */ /* 0x010fe80008000406 */
[----:B---3--:R-:W-:Y:S04]  /*24c0*/  STS.U16 [R73+UR6+0x3000], R221 ;  /* 0x003000dd49007988 */ /* 0x008fe80008000406 */
[----:B------:R-:W-:Y:S04]  /*24d0*/  STS.U16 [R75+UR6+0x2100], R93 ;  /* 0x0021005d4b007988 */ /* 0x000fe80008000406 */
[----:B------:R-:W-:Y:S04]  /*24e0*/  STS.U16 [R75+UR6+0x2900], R99 ;  /* 0x002900634b007988 */ /* 0x000fe80008000406 */
[----:B------:R-:W-:Y:S04]  /*24f0*/  STS.U16 [R75+UR6+0x3100], R222 ;  /* 0x003100de4b007988 */ /* 0x000fe80008000406 */
[----:B------:R0:W-:Y:S04]  /*2500*/  STS.U16 [R75+UR6+0x3900], R232 ;  /* 0x003900e84b007988 */ /* 0x0001e80008000406 */
[----:B------:R-:W-:Y:S04]  /*2510*/  STS.U16 [R77+UR6+0x2200], R94 ;  /* 0x0022005e4d007988 */ /* 0x000fe80008000406 */
[----:B------:R-:W-:Y:S01]  /*2520*/  STS.U16 [R77+UR6+0x2a00], R137 ;  /* 0x002a00894d007988 */ /* 0x000fe20008000406 */
[----:B0-----:R-:W-:-:S03]  /*2530*/  LOP3.LUT R75, R73, 0x50, RZ, 0x3c, !PT ;  /* 0x00000050494b7812 */ /* 0x001fc600078e3cff */
[----:B------:R-:W-:Y:S04]  /*2540*/  STS.U16 [R77+UR6+0x3200], R223 ;  /* 0x003200df4d007988 */ /* 0x000fe80008000406 */
[----:B------:R0:W-:Y:S04]  /*2550*/  STS.U16 [R77+UR6+0x3a00], R228 ;  /* 0x003a00e44d007988 */ /* 0x0001e80008000406 */
[----:B------:R1:W-:Y:S04]  /*2560*/  STS.U16 [R79+UR6+0x2b00], R138 ;  /* 0x002b008a4f007988 */ /* 0x0003e80008000406 */
[----:B------:R-:W-:Y:S01]  /*2570*/  STS.U16 [R79+UR6+0x2300], R95 ;  /* 0x0023005f4f007988 */ /* 0x000fe20008000406 */
[----:B0-----:R-:W-:-:S03]  /*2580*/  LOP3.LUT R77, R73, 0x60, RZ, 0x3c, !PT ;  /* 0x00000060494d7812 */ /* 0x001fc600078e3cff */
[----:B------:R-:W-:Y:S01]  /*2590*/  STS.U16 [R79+UR6+0x3300], R224 ;  /* 0x003300e04f007988 */ /* 0x000fe20008000406 */
[----:B-1----:R-:W-:-:S03]  /*25a0*/  LOP3.LUT R138, R73, 0x70, RZ, 0x3c, !PT ;  /* 0x00000070498a7812 */ /* 0x002fc600078e3cff */
[----:B------:R-:W-:Y:S04]  /*25b0*/  STS.U16 [R79+UR6+0x3b00], R229 ;  /* 0x003b00e54f007988 */ /* 0x000fe80008000406 */
[----:B------:R-:W-:Y:S04]  /*25c0*/  STS.U16 [R84+UR6+0x2400], R96 ;  /* 0x0024006054007988 */ /* 0x000fe80008000406 */
[----:B------:R-:W-:Y:S04]  /*25d0*/  STS.U16 [R84+UR6+0x2c00], R139 ;  /* 0x002c008b54007988 */ /* 0x000fe80008000406 */
[----:B------:R-:W-:Y:S04]  /*25e0*/  STS.U16 [R84+UR6+0x3400], R225 ;  /* 0x003400e154007988 */ /* 0x000fe80008000406 */
[----:B------:R-:W-:Y:S04]  /*25f0*/  STS.U16 [R84+UR6+0x3c00], R74 ;  /* 0x003c004a54007988 */ /* 0x000fe80008000406 */
[----:B------:R-:W-:Y:S04]  /*2600*/  STS.U16 [R75+UR6+0x2500], R97 ;  /* 0x002500614b007988 */ /* 0x000fe80008000406 */
[----:B------:R0:W-:Y:S04]  /*2610*/  STS.U16 [R75+UR6+0x2d00], R145 ;  /* 0x002d00914b007988 */ /* 0x0001e80008000406 */
[----:B------:R-:W-:Y:S04]  /*2620*/  STS.U16 [R75+UR6+0x3500], R70 ;  /* 0x003500464b007988 */ /* 0x000fe80008000406 */
[----:B------:R-:W-:Y:S04]  /*2630*/  STS.U16 [R75+UR6+0x3d00], R76 ;  /* 0x003d004c4b007988 */ /* 0x000fe80008000406 */
[----:B------:R-:W-:Y:S04]  /*2640*/  STS.U16 [R77+UR6+0x2600], R136 ;  /* 0x002600884d007988 */ /* 0x000fe80008000406 */
[----:B------:R1:W-:Y:S04]  /*2650*/  STS.U16 [R77+UR6+0x2e00], R169 ;  /* 0x002e00a94d007988 */ /* 0x0003e80008000406 */
[----:B------:R-:W-:Y:S04]  /*2660*/  STS.U16 [R77+UR6+0x3600], R72 ;  /* 0x003600484d007988 */ /* 0x000fe80008000406 */
[----:B------:R-:W-:Y:S04]  /*2670*/  STS.U16 [R77+UR6+0x3e00], R78 ;  /* 0x003e004e4d007988 */ /* 0x000fe80008000406 */
[----:B------:R-:W-:Y:S04]  /*2680*/  STS.U16 [R138+UR6+0x2700], R68 ;  /* 0x002700448a007988 */ /* 0x000fe80008000406 */
[----:B------:R-:W-:Y:S04]  /*2690*/  STS.U16 [R138+UR6+0x2f00], R69 ;  /* 0x002f00458a007988 */ /* 0x000fe80008000406 */
[----:B------:R-:W-:Y:S04]  /*26a0*/  STS.U16 [R138+UR6+0x3700], R71 ;  /* 0x003700478a007988 */ /* 0x000fe80008000406 */
[----:B------:R-:W-:Y:S01]  /*26b0*/  STS.U16 [R138+UR6+0x3f00], R227 ;  /* 0x003f00e38a007988 */ /* 0x000fe20008000406 */
[----:B------:R-:W-:Y:S01]  /*26c0*/  BAR.SYNC.DEFER_BLOCKING 0x0 ;  /* 0x0000000000007b1d */ /* 0x000fe20000010000 */
[----:B0-----:R-:W-:-:S05]  /*26d0*/  LOP3.LUT R145, R168, 0x20, RZ, 0x3c, !PT ;  /* 0x00000020a8917812 */ /* 0x001fca00078e3cff */
[----:B------:R-:W-:Y:S04]  /*26e0*/  LDSM.16.MT88.4 R88, [R168+UR6] ;  /* 0x00000006a858783b */ /* 0x000fe80008004200 */
[----:B------:R-:W0:Y:S04]  /*26f0*/  LDSM.16.M88.4 R96, [R220+UR6+0x2000] ;  /* 0x00200006dc60783b */ /* 0x000e280008000200 */
[----:B------:R-:W2:Y:S04]  /*2700*/  LDSM.16.MT88.4 R84, [R145+UR6] ;  /* 0x000000069154783b */ /* 0x000ea80008004200 */
[----:B------:R-:W3:Y:S01]  /*2710*/  LDSM.16.MT88.4 R72, [R168+UR6+0x400] ;  /* 0x00040006a848783b */ /* 0x000ee20008004200 */
[----:B-1----:R-:W-:-:S03]  /*2720*/  LOP3.LUT R169, R220, 0x40, RZ, 0x3c, !PT ;  /* 0x00000040dca97812 */ /* 0x002fc600078e3cff */
[----:B------:R-:W1:Y:S04]  /*2730*/  LDSM.16.MT88.4 R76, [R145+UR6+0x400] ;  /* 0x00040006914c783b */ /* 0x000e680008004200 */
[----:B------:R-:W-:Y:S04]  /*2740*/  LDSM.16.MT88.4 R92, [R168+UR6+0x800] ;  /* 0x00080006a85c783b */ /* 0x000fe80008004200 */
[----:B------:R-:W4:Y:S04]  /*2750*/  LDSM.16.M88.4 R68, [R169+UR6+0x2000] ;  /* 0x00200006a944783b */ /* 0x000f280008000200 */
[----:B------:R-:W-:Y:S01]  /*2760*/  LDSM.16.MT88.4 R136, [R168+UR6+0xc00] ;  /* 0x000c0006a888783b */ /* 0x000fe20008004200 */
[-C--:B0-----:R-:W-:Y:S06]  /*2770*/  HMMA.16816.F32 R88, R88, R96.reuse, RZ ;  /* 0x000000605858723c */ /* 0x081fec00000018ff */
[----:B--2---:R-:W-:-:S15]  /*2780*/  HMMA.16816.F32 R84, R84, R96, RZ ;  /* 0x000000605454723c */ /* 0x004fde00000018ff */
[----:B------:R-:W-:-:S03]  /*2790*/  NOP ;  /* 0x0000000000007918 */ /* 0x000fc60000000000 */
[-C--:B---3--:R-:W-:Y:S01]  /*27a0*/  HMMA.16816.F32 R72, R72, R98.reuse, R88 ;  /* 0x000000624848723c */ /* 0x088fe20000001858 */
[----:B------:R-:W0:Y:S05]  /*27b0*/  LDSM.16.MT88.4 R88, [R145+UR6+0x800] ;  /* 0x000800069158783b */ /* 0x000e2a0008004200 */
[----:B-1----:R-:W-:Y:S01]  /*27c0*/  HMMA.16816.F32 R96, R76, R98, R84 ;  /* 0x000000624c60723c */ /* 0x002fe20000001854 */
[----:B------:R-:W-:Y:S04]  /*27d0*/  LDSM.16.M88.4 R76, [R220+UR6+0x2080] ;  /* 0x00208006dc4c783b */ /* 0x000fe80008000200 */
[----:B------:R-:W-:-:S13]  /*27e0*/  LDSM.16.MT88.4 R84, [R168+UR6+0x1000] ;  /* 0x00100006a854783b */ /* 0x000fda0008004200 */
[-C--:B----4-:R-:W-:Y:S01]  /*27f0*/  HMMA.16816.F32 R92, R92, R68.reuse, R72 ;  /* 0x000000445c5c723c */ /* 0x090fe20000001848 */
[----:B------:R-:W1:Y:S05]  /*2800*/  LDSM.16.MT88.4 R72, [R145+UR6+0xc00] ;  /* 0x000c00069148783b */ /* 0x000e6a0008004200 */
[----:B0-----:R-:W-:Y:S01]  /*2810*/  HMMA.16816.F32 R88, R88, R68, R96 ;  /* 0x000000445858723c */ /* 0x001fe20000001860 */
[----:B------:R-:W-:-:S15]  /*2820*/  LDSM.16.MT88.4 R96, [R168+UR6+0x1400] ;  /* 0x00140006a860783b */ /* 0x000fde0008004200 */
[----:B------:R-:W-:-:S02]  /*2830*/  NOP ;  /* 0x0000000000007918 */ /* 0x000fc40000000000 */
[-C--:B------:R-:W-:Y:S01]  /*2840*/  HMMA.16816.F32 R136, R136, R70.reuse, R92 ;  /* 0x000000468888723c */ /* 0x080fe2000000185c */
[----:B------:R-:W0:Y:S05]  /*2850*/  LDSM.16.MT88.4 R92, [R145+UR6+0x1000] ;  /* 0x00100006915c783b */ /* 0x000e2a0008004200 */
[----:B-1----:R-:W-:Y:S01]  /*2860*/  HMMA.16816.F32 R72, R72, R70, R88 ;  /* 0x000000464848723c */ /* 0x002fe20000001858 */
[----:B------:R-:W-:Y:S04]  /*2870*/  LDSM.16.M88.4 R68, [R169+UR6+0x2080] ;  /* 0x00208006a944783b */ /* 0x000fe80008000200 */
[----:B------:R-:W-:-:S13]  /*2880*/  LDSM.16.MT88.4 R88, [R168+UR6+0x1800] ;  /* 0x00180006a858783b */ /* 0x000fda0008004200 */
[-C--:B------:R-:W-:Y:S01]  /*2890*/  HMMA.16816.F32 R136, R84, R76.reuse, R136 ;  /* 0x0000004c5488723c */ /* 0x080fe20000001888 */
[----:B------:R-:W1:Y:S05]  /*28a0*/  LDSM.16.MT88.4 R84, [R145+UR6+0x1400] ;  /* 0x001400069154783b */ /* 0x000e6a0008004200 */
[----:B0-----:R-:W-:Y:S01]  /*28b0*/  HMMA.16816.F32 R72, R92, R76, R72 ;  /* 0x0000004c5c48723c */ /* 0x001fe20000001848 */
[----:B------:R-:W0:-:S15]  /*28c0*/  LDSM.16.MT88.4 R92, [R145+UR6+0x1800] ;  /* 0x00180006915c783b */ /* 0x000e1e0008004200 */
[----:B------:R-:W-:-:S02]  /*28d0*/  NOP ;  /* 0x0000000000007918 */ /* 0x000fc40000000000 */
[-C--:B------:R-:W-:Y:S01]  /*28e0*/  HMMA.16816.F32 R96, R96, R78.reuse, R136 ;  /* 0x0000004e6060723c */ /* 0x080fe20000001888 */
[----:B------:R-:W2:Y:S05]  /*28f0*/  LDSM.16.MT88.4 R136, [R168+UR6+0x1c00] ;  /* 0x001c0006a888783b */ /* 0x000eaa0008004200 */
[----:B-1----:R-:W-:Y:S01]  /*2900*/  HMMA.16816.F32 R72, R84, R78, R72 ;  /* 0x0000004e5448723c */ /* 0x002fe20000001848 */
[----:B------:R-:W1:-:S15]  /*2910*/  LDSM.16.MT88.4 R76, [R145+UR6+0x1c00] ;  /* 0x001c0006914c783b */ /* 0x000e5e0008004200 */
[----:B------:R-:W-:-:S02]  /*2920*/  NOP ;  /* 0x0000000000007918 */ /* 0x000fc40000000000 */
[-C--:B------:R-:W-:Y:S06]  /*2930*/  HMMA.16816.F32 R88, R88, R68.reuse, R96 ;  /* 0x000000445858723c */ /* 0x080fec0000001860 */
[----:B0-----:R-:W-:-:S15]  /*2940*/  HMMA.16816.F32 R72, R92, R68, R72 ;  /* 0x000000445c48723c */ /* 0x001fde0000001848 */
[----:B------:R-:W-:-:S03]  /*2950*/  NOP ;  /* 0x0000000000007918 */ /* 0x000fc60000000000 */
[----:B--2---:R-:W-:Y:S01]  /*2960*/  HMMA.16816.F32 R88, R136, R70, R88 ;  /* 0x000000468858723c */ /* 0x004fe20000001858 */
[----:B------:R-:W-:-:S04]  /*2970*/  LOP3.LUT R144, R144, 0x6, RZ, 0xc0, !PT ;  /* 0x0000000690907812 */ /* 0x000fc800078ec0ff */
[----:B------:R-:W-:-:S04]  /*2980*/  LEA.HI R144, R143, R144, RZ, 0x1e ;  /* 0x000000908f907211 */ /* 0x000fc800078ff0ff */
[----:B------:R-:W-:Y:S01]  /*2990*/  IADD3 R144, P0, R144, UR4, RZ ;  /* 0x0000000490907c10 */ /* 0x000fe2000ff1e0ff */
[----:B-1----:R-:W-:Y:S04]  /*29a0*/  HMMA.16816.F32 R72, R76, R70, R72 ;  /* 0x000000464c48723c */ /* 0x002fe80000001848 */
[----:B------:R-:W-:Y:S01]  /*29b0*/  IMAD.X R68, RZ, RZ, UR5, P0 ;  /* 0x00000005ff447e24 */ /* 0x000fe200080e06ff */
[CC--:B------:R-:W-:Y:S02]  /*29c0*/  ISETP.GT.U32.AND P2, PT, R144.reuse, R11.reuse, PT ;  /* 0x0000000b9000720c */ /* 0x0c0fe40003f44070 */
[C---:B------:R-:W-:Y:S02]  /*29d0*/  ISETP.GE.U32.AND P1, PT, R144.reuse, R11, PT ;  /* 0x0000000b9000720c */ /* 0x040fe40003f26070 */
[----:B------:R-:W-:-:S05]  /*29e0*/  ISETP.GT.U32.AND P4, PT, R144, R15, PT ;  /* 0x0000000f9000720c */ /* 0x000fca0003f84070 */
[----:B------:R-:W-:Y:S01]  /*29f0*/  FMUL R88, R88, UR9 ;  /* 0x0000000958587c20 */ /* 0x000fe20008400000 */
[----:B------:R-:W-:Y:S01]  /*2a00*/  FMUL R89, R89, UR9 ;  /* 0x0000000959597c20 */ /* 0x000fe20008400000 */
[----:B------:R-:W-:Y:S01]  /*2a10*/  FMUL R77, R90, UR9 ;  /* 0x000000095a4d7c20 */ /* 0x000fe20008400000 */
[C---:B------:R-:W-:Y:S02]  /*2a20*/  ISETP.GT.U32.AND.EX P2, PT, R68.reuse, RZ, PT, P2 ;  /* 0x000000ff4400720c */ /* 0x040fe40003f44120 */
[C---:B------:R-:W-:Y:S02]  /*2a30*/  ISETP.GE.U32.AND.EX P1, PT, R68.reuse, RZ, PT, P1 ;  /* 0x000000ff4400720c */ /* 0x040fe40003f26110 */
[----:B------:R-:W-:Y:S02]  /*2a40*/  ISETP.GT.U32.AND.EX P4, PT, R68, RZ, PT, P4 ;  /* 0x000000ff4400720c */ /* 0x000fe40003f84140 */
[----:B------:R-:W-:Y:S02]  /*2a50*/  FSEL R88, R88, -INF , !P2 ;  /* 0xff80000058587808 */ /* 0x000fe40005000000 */
[----:B------:R-:W-:-:S02]  /*2a60*/  FSEL R86, R89, -INF , !P1 ;  /* 0xff80000059567808 */ /* 0x000fc40004800000 */
[----:B------:R-:W-:Y:S02]  /*2a70*/  FSEL R77, R77, -INF , !P4 ;  /* 0xff8000004d4d7808 */ /* 0x000fe40006000000 */
[C---:B------:R-:W-:Y:S02]  /*2a80*/  ISETP.GE.U32.AND P3, PT, R144.reuse, R15, PT ;  /* 0x0000000f9000720c */ /* 0x040fe40003f66070 */
[CC--:B------:R-:W-:Y:S02]  /*2a90*/  ISETP.GT.U32.AND P0, PT, R144.reuse, R14.reuse, PT ;  /* 0x0000000e9000720c */ /* 0x0c0fe40003f04070 */
[C---:B------:R-:W-:Y:S02]  /*2aa0*/  ISETP.GE.U32.AND P2, PT, R144.reuse, R14, PT ;  /* 0x0000000e9000720c */ /* 0x040fe40003f46070 */
[CC--:B------:R-:W-:Y:S02]  /*2ab0*/  ISETP.GT.U32.AND P1, PT, R144.reuse, R13.reuse, PT ;  /* 0x0000000d9000720c */ /* 0x0c0fe40003f24070 */
[----:B------:R-:W-:Y:S01]  /*2ac0*/  ISETP.GE.U32.AND P4, PT, R144, R13, PT ;  /* 0x0000000d9000720c */ /* 0x000fe20003f86070 */
[----:B------:R-:W-:Y:S01]  /*2ad0*/  FMUL R91, R91, UR9 ;  /* 0x000000095b5b7c20 */ /* 0x000fe20008400000 */
[----:B------:R-:W-:Y:S01]  /*2ae0*/  ISETP.GE.U32.AND.EX P3, PT, R68, RZ, PT, P3 ;  /* 0x000000ff4400720c */ /* 0x000fe20003f66130 */
[----:B------:R-:W-:Y:S01]  /*2af0*/  FMUL R72, R72, UR9 ;  /* 0x0000000948487c20 */ /* 0x000fe20008400000 */
[C---:B------:R-:W-:Y:S01]  /*2b00*/  ISETP.GT.U32.AND.EX P0, PT, R68.reuse, RZ, PT, P0 ;  /* 0x000000ff4400720c */ /* 0x040fe20003f04100 */
[----:B------:R-:W-:Y:S01]  /*2b10*/  FMUL R73, R73, UR9 ;  /* 0x0000000949497c20 */ /* 0x000fe20008400000 */
[----:B------:R-:W-:Y:S01]  /*2b20*/  ISETP.GE.U32.AND.EX P2, PT, R68, RZ, PT, P2 ;  /* 0x000000ff4400720c */ /* 0x000fe20003f46120 */
[----:B------:R-:W-:Y:S01]  /*2b30*/  FMUL R69, R74, UR9 ;  /* 0x000000094a457c20 */ /* 0x000fe20008400000 */
[----:B------:R-:W-:-:S02]  /*2b40*/  ISETP.GT.U32.AND.EX P1, PT, R68, RZ, PT, P1 ;  /* 0x000000ff4400720c */ /* 0x000fc40003f24110 */
[----:B------:R-:W-:Y:S01]  /*2b50*/  ISETP.GE.U32.AND.EX P4, PT, R68, RZ, PT, P4 ;  /* 0x000000ff4400720c */ /* 0x000fe20003f86140 */
[----:B------:R-:W-:Y:S01]  /*2b60*/  FMUL R68, R75, UR9 ;  /* 0x000000094b447c20 */ /* 0x000fe20008400000 */
[----:B------:R-:W-:Y:S02]  /*2b70*/  FSEL R91, R91, -INF , !P3 ;  /* 0xff8000005b5b7808 */ /* 0x000fe40005800000 */
[----:B------:R-:W-:Y:S02]  /*2b80*/  FSEL R90, R72, -INF , !P0 ;  /* 0xff800000485a7808 */ /* 0x000fe40004000000 */
[----:B------:R-:W-:Y:S02]  /*2b90*/  FSEL R79, R73, -INF , !P2 ;  /* 0xff800000494f7808 */ /* 0x000fe40005000000 */
[----:B------:R-:W-:Y:S02]  /*2ba0*/  FSEL R69, R69, -INF , !P1 ;  /* 0xff80000045457808 */ /* 0x000fe40004800000 */
[----:B------:R-:W-:-:S02]  /*2bb0*/  FSEL R68, R68, -INF , !P4 ;  /* 0xff80000044447808 */ /* 0x000fc40006000000 */
[----:B------:R-:W-:Y:S02]  /*2bc0*/  FMNMX R70, R88, R86, !PT ;  /* 0x0000005658467209 */ /* 0x000fe40007800000 */
[----:B------:R-:W-:Y:S02]  /*2bd0*/  FMNMX R71, R77, R91, !PT ;  /* 0x0000005b4d477209 */ /* 0x000fe40007800000 */
[----:B------:R-:W-:Y:S02]  /*2be0*/  FMNMX R72, R90, R79, !PT ;  /* 0x0000004f5a487209 */ /* 0x000fe40007800000 */
[----:B------:R-:W-:Y:S01]  /*2bf0*/  FMNMX R73, R69, R68, !PT ;  /* 0x0000004445497209 */ /* 0x000fe20007800000 */
[----:B------:R-:W0:Y:S04]  /*2c00*/  SHFL.BFLY PT, R75, R70, 0x2, 0x1f ;  /* 0x0c401f00464b7f89 */ /* 0x000e2800000e0000 */
[----:B------:R-:W1:Y:S04]  /*2c10*/  SHFL.BFLY PT, R74, R71, 0x2, 0x1f ;  /* 0x0c401f00474a7f89 */ /* 0x000e6800000e0000 */
[----:B------:R-:W2:Y:S04]  /*2c20*/  SHFL.BFLY PT, R85, R72, 0x2, 0x1f ;  /* 0x0c401f0048557f89 */ /* 0x000ea800000e0000 */
[----:B------:R-:W3:Y:S01]  /*2c30*/  SHFL.BFLY PT, R84, R73, 0x2, 0x1f ;  /* 0x0c401f0049547f89 */ /* 0x000ee200000e0000 */
[----:B0-----:R-:W-:-:S02]  /*2c40*/  FMNMX R75, R70, R75, !PT ;  /* 0x0000004b464b7209 */ /* 0x001fc40007800000 */
[----:B-1----:R-:W-:Y:S02]  /*2c50*/  FMNMX R76, R71, R74, !PT ;  /* 0x0000004a474c7209 */ /* 0x002fe40007800000 */
[----:B--2---:R-:W-:Y:S01]  /*2c60*/  FMNMX R78, R72, R85, !PT ;  /* 0x00000055484e7209 */ /* 0x004fe20007800000 */
[----:B------:R-:W0:Y:S01]  /*2c70*/  SHFL.BFLY PT, R74, R75, 0x1, 0x1f ;  /* 0x0c201f004b4a7f89 */ /* 0x000e2200000e0000 */
[----:B---3--:R-:W-:-:S03]  /*2c80*/  FMNMX R84, R73, R84, !PT ;  /* 0x0000005449547209 */ /* 0x008fc60007800000 */
[----:B------:R-:W1:Y:S04]  /*2c90*/  SHFL.BFLY PT, R85, R76, 0x1, 0x1f ;  /* 0x0c201f004c557f89 */ /* 0x000e6800000e0000 */
[----:B------:R-:W2:Y:S04]  /*2ca0*/  SHFL.BFLY PT, R87, R78, 0x1, 0x1f ;  /* 0x0c201f004e577f89 */ /* 0x000ea800000e0000 */
[----:B------:R-:W3:Y:S01]  /*2cb0*/  SHFL.BFLY PT, R89, R84, 0x1, 0x1f ;  /* 0x0c201f0054597f89 */ /* 0x000ee200000e0000 */
[----:B------:R-:W-:Y:S02]  /*2cc0*/  LOP3.LUT R228, R0, 0x1c, RZ, 0xc0, !PT ;  /* 0x0000001c00e47812 */ /* 0x000fe400078ec0ff */
[----:B------:R-:W-:-:S02]  /*2cd0*/  SHF.R.U32.HI R70, RZ, 0x3, R8 ;  /* 0x00000003ff467819 */ /* 0x000fc40000011608 */
[C---:B------:R-:W-:Y:S02]  /*2ce0*/  LEA.HI R229, R228.reuse, 0x8, RZ, 0x1e ;  /* 0x00000008e4e57811 */ /* 0x040fe400078ff0ff */
[C---:B------:R-:W-:Y:S02]  /*2cf0*/  LEA.HI R143, R228.reuse, 0x10, RZ, 0x1e ;  /* 0x00000010e48f7811 */ /* 0x040fe400078ff0ff */
[----:B------:R-:W-:Y:S02]  /*2d00*/  LEA.HI R231, R228, 0x18, RZ, 0x1e ;  /* 0x00000018e4e77811 */ /* 0x000fe400078ff0ff */
[----:B------:R-:W-:Y:S02]  /*2d10*/  LOP3.LUT R70, R70, 0xc, RZ, 0xc0, !PT ;  /* 0x0000000c46467812 */ /* 0x000fe400078ec0ff */
[----:B------:R-:W-:Y:S01]  /*2d20*/  LEA R228, R228, UR6, 0x2 ;  /* 0x00000006e4e47c11 */ /* 0x000fe2000f8e10ff */
[----:B------:R-:W-:Y:S01]  /*2d30*/  BAR.SYNC.DEFER_BLOCKING 0x0 ;  /* 0x0000000000007b1d */ /* 0x000fe20000010000 */
[----:B------:R-:W-:-:S02]  /*2d40*/  LEA R229, R229, UR6, 0x4 ;  /* 0x00000006e5e57c11 */ /* 0x000fc4000f8e20ff */
[----:B------:R-:W-:Y:S01]  /*2d50*/  LEA R143, R143, UR6, 0x4 ;  /* 0x000000068f8f7c11 */ /* 0x000fe2000f8e20ff */
[----:B------:R-:W-:Y:S01]  /*2d60*/  IMAD.IADD R71, R228, 0x1, R70 ;  /* 0x00000001e4477824 */ /* 0x000fe200078e0246 */
[----:B------:R-:W-:Y:S01]  /*2d70*/  LEA R231, R231, UR6, 0x4 ;  /* 0x00000006e7e77c11 */ /* 0x000fe2000f8e20ff */
[C---:B------:R-:W-:Y:S01]  /*2d80*/  IMAD.IADD R73, R70.reuse, 0x1, R229 ;  /* 0x0000000146497824 */ /* 0x040fe200078e02e5 */
[----:B0-----:R-:W-:Y:S01]  /*2d90*/  FMNMX R92, R75, R74, !PT ;  /* 0x0000004a4b5c7209 */ /* 0x001fe20007800000 */
[----:B------:R-:W-:Y:S01]  /*2da0*/  IMAD.IADD R74, R70, 0x1, R143 ;  /* 0x00000001464a7824 */ /* 0x000fe200078e028f */
[----:B-1----:R-:W-:Y:S02]  /*2db0*/  FMNMX R94, R76, R85, !PT ;  /* 0x000000554c5e7209 */ /* 0x002fe40007800000 */
[----:B--2---:R-:W-:Y:S02]  /*2dc0*/  FMNMX R93, R78, R87, !PT ;  /* 0x000000574e5d7209 */ /* 0x004fe40007800000 */
[----:B---3--:R-:W-:-:S02]  /*2dd0*/  FMNMX R96, R84, R89, !PT ;  /* 0x0000005954607209 */ /* 0x008fc40007800000 */
[----:B------:R-:W-:Y:S01]  /*2de0*/  IADD3 R75, R70, R231, RZ ;  /* 0x000000e7464b7210 */ /* 0x000fe20007ffe0ff */
[----:B------:R-:W-:Y:S04]  /*2df0*/  @!P6 STS [R71+0x2000], R92 ;  /* 0x0020005c4700e388 */ /* 0x000fe80000000800 */
[----:B------:R-:W-:Y:S04]  /*2e00*/  @!P6 STS [R73+0x2000], R94 ;  /* 0x0020005e4900e388 */ /* 0x000fe80000000800 */
[----:B------:R-:W-:Y:S04]  /*2e10*/  @!P6 STS [R74+0x2000], R93 ;  /* 0x0020005d4a00e388 */ /* 0x000fe80000000800 */
[----:B------:R-:W-:Y:S01]  /*2e20*/  @!P6 STS [R75+0x2000], R96 ;  /* 0x002000604b00e388 */ /* 0x000fe20000000800 */
[----:B------:R-:W-:Y:S01]  /*2e30*/  LEA R72, R8, UR6, 0x2 ;  /* 0x0000000608487c11 */ /* 0x000fe2000f8e10ff */
[----:B------:R-:W-:Y:S06]  /*2e40*/  BAR.SYNC.DEFER_BLOCKING 0x0 ;  /* 0x0000000000007b1d */ /* 0x000fec0000010000 */
[----:B------:R-:W0:Y:S04]  /*2e50*/  LDS R70, [R72+0x2000] ;  /* 0x0020000048467984 */ /* 0x000e280000000800 */
[----:B0-----:R-:W0:Y:S02]  /*2e60*/  SHFL.BFLY PT, R85, R70, 0x2, 0x1f ;  /* 0x0c401f0046557f89 */ /* 0x001e2400000e0000 */
[----:B0-----:R-:W-:-:S05]  /*2e70*/  FMNMX R85, R70, R85, !PT ;  /* 0x0000005546557209 */ /* 0x001fca0007800000 */
[----:B------:R-:W0:Y:S02]  /*2e80*/  SHFL.BFLY PT, R76, R85, 0x1, 0x1f ;  /* 0x0c201f00554c7f89 */ /* 0x000e2400000e0000 */
[----:B0-----:R-:W-:-:S05]  /*2e90*/  FMNMX R87, R85, R76, !PT ;  /* 0x0000004c55577209 */ /* 0x001fca0007800000 */
[----:B------:R-:W-:Y:S01]  /*2ea0*/  @!P6 STS [R72+0x2000], R87 ;  /* 0x002000574800e388 */ /* 0x000fe20000000800 */
[----:B------:R-:W-:Y:S06]  /*2eb0*/  BAR.SYNC.DEFER_BLOCKING 0x0 ;  /* 0x0000000000007b1d */ /* 0x000fec0000010000 */
[----:B------:R-:W0:Y:S04]  /*2ec0*/  LDS R139, [R228+0x2000] ;  /* 0x00200000e48b7984 */ /* 0x000e280000000800 */
[----:B------:R-:W1:Y:S04]  /*2ed0*/  LDS R136, [R143+0x2000] ;  /* 0x002000008f887984 */ /* 0x000e680000000800 */
[----:B------:R-:W2:Y:S04]  /*2ee0*/  LDS R138, [R229+0x2000] ;  /* 0x00200000e58a7984 */ /* 0x000ea80000000800 */
[----:B------:R-:W3:Y:S01]  /*2ef0*/  LDS R137, [R231+0x2000] ;  /* 0x00200000e7897984 */ /* 0x000ee20000000800 */
[----:B0-----:R-:W-:-:S05]  /*2f00*/  FMNMX R139, R139, R142, !PT ;  /* 0x0000008e8b8b7209 */ /* 0x001fca0007800000 */
[--C-:B------:R-:W-:Y:S01]  /*2f10*/  FADD R70, R88, -R139.reuse ;  /* 0x8000008b58467221 */ /* 0x100fe20000000000 */
[----:B-1----:R-:W-:Y:S02]  /*2f20*/  FMNMX R136, R136, R19, !PT ;  /* 0x0000001388887209 */ /* 0x002fe40007800000 */
[----:B--2---:R-:W-:Y:S01]  /*2f30*/  FMNMX R138, R138, R141, !PT ;  /* 0x0000008d8a8a7209 */ /* 0x004fe20007800000 */
[----:B------:R-:W-:Y:S01]  /*2f40*/  FMUL R88, R70, 1.4426950216293334961 ;  /* 0x3fb8aa3b46587820 */ /* 0x000fe20000400000 */
[----:B------:R-:W-:Y:S01]  /*2f50*/  FADD R70, R86, -R139 ;  /* 0x8000008b56467221 */ /* 0x000fe20000000000 */
[----:B------:R-:W-:Y:S01]  /*2f60*/  FADD R76, R90, -R136 ;  /* 0x800000885a4c7221 */ /* 0x000fe20000000000 */
[----:B---3--:R-:W-:Y:S02]  /*2f70*/  FMNMX R137, R137, R140, !PT ;  /* 0x0000008c89897209 */ /* 0x008fe40007800000 */
[----:B------:R-:W-:Y:S01]  /*2f80*/  FMUL R78, R70, 1.4426950216293334961 ;  /* 0x3fb8aa3b464e7820 */ /* 0x000fe20000400000 */
[----:B------:R-:W-:Y:S01]  /*2f90*/  FADD R70, R77, -R138 ;  /* 0x8000008a4d467221 */ /* 0x000fe20000000000 */
[----:B------:R-:W-:Y:S01]  /*2fa0*/  FMUL R90, R76, 1.4426950216293334961 ;  /* 0x3fb8aa3b4c5a7820 */ /* 0x000fe20000400000 */
[----:B------:R-:W-:-:S02]  /*2fb0*/  FADD R76, R69, -R137 ;  /* 0x80000089454c7221 */ /* 0x000fc40000000000 */
[----:B------:R-:W-:Y:S01]  /*2fc0*/  FMUL R89, R70, 1.4426950216293334961 ;  /* 0x3fb8aa3b46597820 */ /* 0x000fe20000400000 */
[----:B------:R-:W-:Y:S01]  /*2fd0*/  FADD R70, R91, -R138 ;  /* 0x8000008a5b467221 */ /* 0x000fe20000000000 */
[----:B------:R0:W-:Y:S01]  /*2fe0*/  MUFU.EX2 R77, R78 ;  /* 0x0000004e004d7308 */ /* 0x0001e20000000800 */
[----:B------:R-:W-:Y:S02]  /*2ff0*/  FADD R79, R79, -R136 ;  /* 0x800000884f4f7221 */ /* 0x000fe40000000000 */
[----:B------:R-:W-:Y:S02]  /*3000*/  FMUL R70, R70, 1.4426950216293334961 ;  /* 0x3fb8aa3b46467820 */ /* 0x000fe40000400000 */
[----:B------:R-:W-:Y:S01]  /*3010*/  FMUL R79, R79, 1.4426950216293334961 ;  /* 0x3fb8aa3b4f4f7820 */ /* 0x000fe20000400000 */
[----:B0-----:R-:W-:Y:S01]  /*3020*/  FMUL R78, R76, 1.4426950216293334961 ;  /* 0x3fb8aa3b4c4e7820 */ /* 0x001fe20000400000 */
[----:B------:R-:W-:Y:S01]  /*3030*/  FADD R76, R68, -R137 ;  /* 0x80000089444c7221 */ /* 0x000fe20000000000 */
[----:B------:R-:W0:Y:S03]  /*3040*/  MUFU.EX2 R88, R88 ;  /* 0x0000005800587308 */ /* 0x000e260000000800 */
[----:B------:R-:W-:-:S05]  /*3050*/  FMUL R76, R76, 1.4426950216293334961 ;  /* 0x3fb8aa3b4c4c7820 */ /* 0x000fca0000400000 */
[----:B------:R-:W-:Y:S08]  /*3060*/  MUFU.EX2 R89, R89 ;  /* 0x0000005900597308 */ /* 0x000ff00000000800 */
[----:B------:R-:W1:Y:S08]  /*3070*/  MUFU.EX2 R70, R70 ;  /* 0x0000004600467308 */ /* 0x000e700000000800 */
[----:B------:R-:W-:Y:S08]  /*3080*/  MUFU.EX2 R90, R90 ;  /* 0x0000005a005a7308 */ /* 0x000ff00000000800 */
[----:B------:R-:W2:Y:S08]  /*3090*/  MUFU.EX2 R69, R79 ;  /* 0x0000004f00457308 */ /* 0x000eb00000000800 */
[----:B------:R-:W-:Y:S08]  /*30a0*/  MUFU.EX2 R68, R78 ;  /* 0x0000004e00447308 */ /* 0x000ff00000000800 */
[----:B------:R-:W3:Y:S01]  /*30b0*/  MUFU.EX2 R91, R76 ;  /* 0x0000004c005b7308 */ /* 0x000ee20000000800 */
[----:B0-----:R-:W-:Y:S01]  /*30c0*/  FADD R84, R88, R77 ;  /* 0x0000004d58547221 */ /* 0x001fe20000000000 */
[----:B-1----:R-:W-:Y:S01]  /*30d0*/  FADD R85, R89, R70 ;  /* 0x0000004659557221 */ /* 0x002fe20000000000 */
[----:B--2---:R-:W-:-:S03]  /*30e0*/  FADD R86, R90, R69 ;  /* 0x000000455a567221 */ /* 0x004fc60000000000 */
[----:B------:R-:W0:Y:S04]  /*30f0*/  SHFL.BFLY PT, R93, R84, 0x2, 0x1f ;  /* 0x0c401f00545d7f89 */ /* 0x000e2800000e0000 */
[----:B------:R-:W1:Y:S01]  /*3100*/  SHFL.BFLY PT, R92, R85, 0x2, 0x1f ;  /* 0x0c401f00555c7f89 */ /* 0x000e6200000e0000 */
[----:B---3--:R-:W-:-:S03]  /*3110*/  FADD R87, R68, R91 ;  /* 0x0000005b44577221 */ /* 0x008fc60000000000 */
[----:B------:R-:W2:Y:S04]  /*3120*/  SHFL.BFLY PT, R79, R86, 0x2, 0x1f ;  /* 0x0c401f00564f7f89 */ /* 0x000ea800000e0000 */
[----:B------:R-:W3:Y:S01]  /*3130*/  SHFL.BFLY PT, R94, R87, 0x2, 0x1f ;  /* 0x0c401f00575e7f89 */ /* 0x000ee200000e0000 */
[----:B0-----:R-:W-:Y:S01]  /*3140*/  FADD R93, R84, R93 ;  /* 0x0000005d545d7221 */ /* 0x001fe20000000000 */
[----:B-1----:R-:W-:-:S04]  /*3150*/  FADD R92, R85, R92 ;  /* 0x0000005c555c7221 */ /* 0x002fc80000000000 */
[----:B------:R-:W0:Y:S01]  /*3160*/  SHFL.BFLY PT, R76, R93, 0x1, 0x1f ;  /* 0x0c201f005d4c7f89 */ /* 0x000e2200000e0000 */
[----:B--2---:R-:W-:Y:S01]  /*3170*/  FADD R78, R86, R79 ;  /* 0x0000004f564e7221 */ /* 0x004fe20000000000 */
[----:B---3--:R-:W-:Y:S02]  /*3180*/  FADD R94, R87, R94 ;  /* 0x0000005e575e7221 */ /* 0x008fe40000000000 */
[----:B------:R-:W1:Y:S04]  /*3190*/  SHFL.BFLY PT, R79, R92, 0x1, 0x1f ;  /* 0x0c201f005c4f7f89 */ /* 0x000e6800000e0000 */
[----:B------:R-:W2:Y:S04]  /*31a0*/  SHFL.BFLY PT, R95, R78, 0x1, 0x1f ;  /* 0x0c201f004e5f7f89 */ /* 0x000ea800000e0000 */
[----:B------:R-:W3:Y:S01]  /*31b0*/  SHFL.BFLY PT, R97, R94, 0x1, 0x1f ;  /* 0x0c201f005e617f89 */ /* 0x000ee200000e0000 */
[----:B0-----:R-:W-:Y:S01]  /*31c0*/  FADD R84, R93, R76 ;  /* 0x0000004c5d547221 */ /* 0x001fe20000000000 */
[----:B------:R-:W-:Y:S01]  /*31d0*/  BAR.SYNC.DEFER_BLOCKING 0x0 ;  /* 0x0000000000007b1d */ /* 0x000fe20000010000 */
[----:B-1----:R-:W-:Y:S01]  /*31e0*/  FADD R86, R92, R79 ;  /* 0x0000004f5c567221 */ /* 0x002fe20000000000 */
[----:B--2---:R-:W-:Y:S01]  /*31f0*/  FADD R87, R78, R95 ;  /* 0x0000005f4e577221 */ /* 0x004fe20000000000 */
[----:B---3--:R-:W-:-:S03]  /*3200*/  FADD R144, R94, R97 ;  /* 0x000000615e907221 */ /* 0x008fc60000000000 */
[----:B------:R-:W-:Y:S04]  /*3210*/  @!P6 STS [R71+0x2000], R84 ;  /* 0x002000544700e388 */ /* 0x000fe80000000800 */
[----:B------:R-:W-:Y:S04]  /*3220*/  @!P6 STS [R73+0x2000], R86 ;  /* 0x002000564900e388 */ /* 0x000fe80000000800 */
[----:B------:R-:W-:Y:S04]  /*3230*/  @!P6 STS [R74+0x2000], R87 ;  /* 0x002000574a00e388 */ /* 0x000fe80000000800 */
[----:B------:R-:W-:Y:S01]  /*3240*/  @!P6 STS [R75+0x2000], R144 ;  /* 0x002000904b00e388 */ /* 0x000fe20000000800 */
[----:B------:R-:W-:Y:S06]  /*3250*/  BAR.SYNC.DEFER_BLOCKING 0x0 ;  /* 0x0000000000007b1d */ /* 0x000fec0000010000 */
[----:B------:R-:W0:Y:S04]  /*3260*/  LDS R76, [R72+0x2000] ;  /* 0x00200000484c7984 */ /* 0x000e280000000800 */
[----:B0-----:R-:W0:Y:S02]  /*3270*/  SHFL.BFLY PT, R79, R76, 0x2, 0x1f ;  /* 0x0c401f004c4f7f89 */ /* 0x001e2400000e0000 */
[----:B0-----:R-:W-:-:S05]  /*3280*/  FADD R79, R76, R79 ;  /* 0x0000004f4c4f7221 */ /* 0x001fca0000000000 */
[----:B------:R-:W0:Y:S02]  /*3290*/  SHFL.BFLY PT, R78, R79, 0x1, 0x1f ;  /* 0x0c201f004f4e7f89 */ /* 0x000e2400000e0000 */
[----:B0-----:R-:W-:-:S05]  /*32a0*/  FADD R85, R79, R78 ;  /* 0x0000004e4f557221 */ /* 0x001fca0000000000 */
[----:B------:R0:W-:Y:S01]  /*32b0*/  @!P6 STS [R72+0x2000], R85 ;  /* 0x002000554800e388 */ /* 0x0001e20000000800 */
[----:B------:R-:W-:Y:S01]  /*32c0*/  BAR.SYNC.DEFER_BLOCKING 0x0 ;  /* 0x0000000000007b1d */ /* 0x000fe20000010000 */
[----:B------:R-:W-:-:S04]  /*32d0*/  IMAD.WIDE R96, R6, 0x2, R150 ;  /* 0x0000000206607825 */ /* 0x000fc800078e0296 */
[----:B------:R-:W-:-:S04]  /*32e0*/  IMAD.WIDE R98, R6, 0x2, R148 ;  /* 0x0000000206627825 */ /* 0x000fc800078e0294 */
[----:B------:R-:W-:-:S04]  /*32f0*/  IMAD.WIDE R144, R6, 0x2, R146 ;  /* 0x0000000206907825 */ /* 0x000fc800078e0292 */
[----:B------:R-:W-:-:S04]  /*3300*/  IMAD.WIDE R224, R6, 0x2, R22 ;  /* 0x0000000206e07825 */ /* 0x000fc800078e0216 */
[----:B------:R-:W-:-:S04]  /*3310*/  IMAD.WIDE R94, R6, 0x2, R152 ;  /* 0x00000002065e7825 */ /* 0x000fc800078e0298 */
[C---:B------:R-:W-:Y:S01]  /*3320*/  IMAD.WIDE R92, R6.reuse, 0x2, R20 ;  /* 0x00000002065c7825 */ /* 0x040fe200078e0214 */
[----:B------:R1:W2:Y:S03]  /*3330*/  LDG.E.U16 R223, desc[UR10][R96.64] ;  /* 0x0000000a60df7981 */ /* 0x0002a6000c1e1500 */
[C---:B------:R-:W-:Y:S01]  /*3340*/  IMAD.WIDE R86, R6.reuse, 0x2, R24 ;  /* 0x0000000206567825 */ /* 0x040fe200078e0218 */
[----:B------:R3:W4:Y:S03]  /*3350*/  LDG.E.U16 R74, desc[UR10][R98.64] ;  /* 0x0000000a624a7981 */ /* 0x000726000c1e1500 */
[C---:B0-----:R-:W-:Y:S01]  /*3360*/  IMAD.WIDE R84, R6.reuse, 0x2, R26 ;  /* 0x0000000206547825 */ /* 0x041fe200078e021a */
[----:B------:R0:W5:Y:S03]  /*3370*/  LDG.E.U16 R226, desc[UR10][R144.64] ;  /* 0x0000000a90e27981 */ /* 0x000166000c1e1500 */
[C---:B------:R-:W-:Y:S01]  /*3380*/  IMAD.WIDE R78, R6.reuse, 0x2, R28 ;  /* 0x00000002064e7825 */ /* 0x040fe200078e021c */
[----:B------:R-:W2:Y:S03]  /*3390*/  LDG.E.U16 R71, desc[UR10][R94.64] ;  /* 0x0000000a5e477981 */ /* 0x000ea6000c1e1500 */
[C---:B-1----:R-:W-:Y:S01]  /*33a0*/  IMAD.WIDE R96, R6.reuse, 0x2, R38 ;  /* 0x0000000206607825 */ /* 0x042fe200078e0226 */
[----:B------:R1:W5:Y:S03]  /*33b0*/  LDG.E.U16 R76, desc[UR10][R92.64] ;  /* 0x0000000a5c4c7981 */ /* 0x000366000c1e1500 */
[C---:B---3--:R-:W-:Y:S01]  /*33c0*/  IMAD.WIDE R98, R6.reuse, 0x2, R36 ;  /* 0x0000000206627825 */ /* 0x048fe200078e0224 */
[----:B------:R-:W3:Y:S03]  /*33d0*/  LDG.E.U16 R224, desc[UR10][R224.64] ;  /* 0x0000000ae0e07981 */ /* 0x000ee6000c1e1500 */
[C---:B0-----:R-:W-:Y:S01]  /*33e0*/  IMAD.WIDE R144, R6.reuse, 0x2, R34 ;  /* 0x0000000206907825 */ /* 0x041fe200078e0222 */
[----:B------:R0:W3:Y:S03]  /*33f0*/  LDG.E.U16 R72, desc[UR10][R86.64] ;  /* 0x0000000a56487981 */ /* 0x0000e6000c1e1500 */
[C---:B------:R-:W-:Y:S01]  /*3400*/  IMAD.WIDE R220, R6.reuse, 0x2, R30 ;  /* 0x0000000206dc7825 */ /* 0x040fe200078e021e */
[----:B------:R0:W3:Y:S03]  /*3410*/  LDG.E.U16 R227, desc[UR10][R84.64] ;  /* 0x0000000a54e37981 */ /* 0x0000e6000c1e1500 */
[C---:B------:R-:W-:Y:S01]  /*3420*/  IMAD.WIDE R168, R6.reuse, 0x2, R32 ;  /* 0x0000000206a87825 */ /* 0x040fe200078e0220 */
[----:B------:R0:W3:Y:S03]  /*3430*/  LDG.E.U16 R75, desc[UR10][R78.64] ;  /* 0x0000000a4e4b7981 */ /* 0x0000e6000c1e1500 */
[C---:B-1----:R-:W-:Y:S01]  /*3440*/  IMAD.WIDE R92, R6.reuse, 0x2, R48 ;  /* 0x00000002065c7825 */ /* 0x042fe200078e0230 */
[----:B------:R-:W3:Y:S03]  /*3450*/  LDG.E.U16 R230, desc[UR10][R98.64] ;  /* 0x0000000a62e67981 */ /* 0x000ee6000c1e1500 */
[C---:B0-----:R-:W-:Y:S01]  /*3460*/  IMAD.WIDE R86, R6.reuse, 0x2, R44 ;  /* 0x0000000206567825 */ /* 0x041fe200078e022c */
[----:B------:R0:W3:Y:S03]  /*3470*/  LDG.E.U16 R232, desc[UR10][R96.64] ;  /* 0x0000000a60e87981 */ /* 0x0000e6000c1e1500 */
[C---:B------:R-:W-:Y:S01]  /*3480*/  IMAD.WIDE R84, R6.reuse, 0x2, R42 ;  /* 0x0000000206547825 */ /* 0x040fe200078e022a */
[----:B------:R1:W3:Y:S03]  /*3490*/  LDG.E.U16 R225, desc[UR10][R144.64] ;  /* 0x0000000a90e17981 */ /* 0x0002e6000c1e1500 */
[C---:B------:R-:W-:Y:S01]  /*34a0*/  IMAD.WIDE R78, R6.reuse, 0x2, R40 ;  /* 0x00000002064e7825 */ /* 0x040fe200078e0228 */
[----:B------:R1:W3:Y:S03]  /*34b0*/  LDG.E.U16 R222, desc[UR10][R220.64] ;  /* 0x0000000adcde7981 */ /* 0x0002e6000c1e1500 */
[C---:B------:R-:W-:Y:S01]  /*34c0*/  IMAD.WIDE R94, R6.reuse, 0x2, R52 ;  /* 0x00000002065e7825 */ /* 0x040fe200078e0234 */
[----:B------:R1:W3:Y:S03]  /*34d0*/  LDG.E.U16 R73, desc[UR10][R168.64] ;  /* 0x0000000aa8497981 */ /* 0x0002e6000c1e1500 */
[C---:B0-----:R-:W-:Y:S01]  /*34e0*/  IMAD.WIDE R96, R6.reuse, 0x2, R56 ;  /* 0x0000000206607825 */ /* 0x041fe200078e0238 */
[----:B------:R0:W3:Y:S03]  /*34f0*/  LDG.E.U16 R233, desc[UR10][R78.64] ;  /* 0x0000000a4ee97981 */ /* 0x0000e6000c1e1500 */
[C---:B------:R-:W-:Y:S01]  /*3500*/  IMAD.WIDE R98, R6.reuse, 0x2, R60 ;  /* 0x0000000206627825 */ /* 0x040fe200078e023c */
[----:B------:R0:W3:Y:S03]  /*3510*/  LDG.E.U16 R234, desc[UR10][R84.64] ;  /* 0x0000000a54ea7981 */ /* 0x0000e6000c1e1500 */
[C---:B-1----:R-:W-:Y:S01]  /*3520*/  IMAD.WIDE R144, R6.reuse, 0x2, R64 ;  /* 0x0000000206907825 */ /* 0x042fe200078e0240 */
        /* <DEDUP_REMOVED lines=12> */
[----:B------:R-:W3:Y:S03]  /*35f0*/  LDG.E.U16 R241, desc[UR10][R168.64] ;  /* 0x0000000aa8f17981 */ /* 0x000ee6000c1e1500 */
[C---:B------:R-:W-:Y:S01]  /*3600*/  IMAD.WIDE R94, R6.reuse, 0x2, R62 ;  /* 0x00000002065e7825 */ /* 0x040fe200078e023e */
[----:B------:R-:W3:Y:S03]  /*3610*/  LDG.E.U16 R220, desc[UR10][R220.64] ;  /* 0x0000000adcdc7981 */ /* 0x000ee6000c1e1500 */
[C---:B0-----:R-:W-:Y:S01]  /*3620*/  IMAD.WIDE R96, R6.reuse, 0x2, R66 ;  /* 0x0000000206607825 */ /* 0x041fe200078e0242 */
[----:B------:R-:W3:Y:S03]  /*3630*/  LDG.E.U16 R78, desc[UR10][R78.64] ;  /* 0x0000000a4e4e7981 */ /* 0x000ee6000c1e1500 */
[C---:B------:R-:W-:Y:S01]  /*3640*/  IMAD.WIDE R98, R6.reuse, 0x2, R130 ;  /* 0x0000000206627825 */ /* 0x040fe200078e0282 */
[----:B------:R0:W3:Y:S03]  /*3650*/  LDG.E.U16 R84, desc[UR10][R84.64] ;  /* 0x0000000a54547981 */ /* 0x0000e6000c1e1500 */
[----:B-1----:R-:W-:Y:S01]  /*3660*/  IMAD.WIDE R144, R6, 0x2, R134 ;  /* 0x0000000206907825 */ /* 0x002fe200078e0286 */
[----:B------:R-:W3:Y:S04]  /*3670*/  LDG.E.U16 R86, desc[UR10][R86.64] ;  /* 0x0000000a56567981 */ /* 0x000ee8000c1e1500 */
[----:B------:R-:W3:Y:S04]  /*3680*/  LDG.E.U16 R92, desc[UR10][R92.64] ;  /* 0x0000000a5c5c7981 */ /* 0x000ee8000c1e1500 */
[----:B------:R-:W3:Y:S04]  /*3690*/  LDG.E.U16 R94, desc[UR10][R94.64] ;  /* 0x0000000a5e5e7981 */ /* 0x000ee8000c1e1500 */
[----:B------:R-:W3:Y:S04]  /*36a0*/  LDG.E.U16 R96, desc[UR10][R96.64] ;  /* 0x0000000a60607981 */ /* 0x000ee8000c1e1500 */
[----:B------:R-:W3:Y:S04]  /*36b0*/  LDG.E.U16 R98, desc[UR10][R98.64] ;  /* 0x0000000a62627981 */ /* 0x000ee8000c1e1500 */
[----:B------:R1:W3:Y:S01]  /*36c0*/  LDG.E.U16 R221, desc[UR10][R144.64] ;  /* 0x0000000a90dd7981 */ /* 0x0002e2000c1e1500 */
[C---:B0-----:R-:W-:Y:S01]  /*36d0*/  LOP3.LUT R85, R0.reuse, 0x60, RZ, 0xc0, !PT ;  /* 0x0000006000557812 */ /* 0x041fe200078ec0ff */
[----:B------:R-:W-:-:S02]  /*36e0*/  IMAD.SHL.U32 R168, R0, 0x2, RZ ;  /* 0x0000000200a87824 */ /* 0x000fc400078e00ff */
[----:B------:R-:W-:Y:S01]  /*36f0*/  IMAD.SHL.U32 R169, R0, 0x8, RZ ;  /* 0x0000000800a97824 */ /* 0x000fe200078e00ff */
[----:B------:R-:W-:Y:S01]  /*3700*/  LDS R143, [R143+0x2000] ;  /* 0x002000008f8f7984 */ /* 0x000fe20000000800 */
[----:B------:R-:W-:-:S03]  /*3710*/  IMAD.SHL.U32 R79, R85, 0x10, RZ ;  /* 0x00000010554f7824 */ /* 0x000fc600078e00ff */
[----:B------:R-:W-:Y:S01]  /*3720*/  LOP3.LUT R242, R168, 0x30, R169, 0x48, !PT ;  /* 0x00000030a8f27812 */ /* 0x000fe200078e48a9 */
[----:B-1----:R-:W-:Y:S03]  /*3730*/  LDS R145, [R229+0x2000] ;  /* 0x00200000e5917984 */ /* 0x002fe60000000800 */
[----:B------:R-:W-:Y:S02]  /*3740*/  IADD3 R244, R242, UR6, R79 ;  /* 0x00000006f2f47c10 */ /* 0x000fe4000fffe04f */
[----:B------:R-:W-:Y:S02]  /*3750*/  SHF.R.S32.HI R79, RZ, 0x6, R0 ;  /* 0x00000006ff4f7819 */ /* 0x000fe40000011400 */
[----:B------:R-:W-:Y:S02]  /*3760*/  SHF.R.U32.HI R144, RZ, 0x1, R85 ;  /* 0x00000001ff907819 */ /* 0x000fe40000011655 */
[----:B------:R-:W-:-:S02]  /*3770*/  SGXT R79, R79, 0x1 ;  /* 0x000000014f4f781a */ /* 0x000fc40000000200 */
[----:B------:R-:W-:Y:S02]  /*3780*/  LOP3.LUT R93, R0, 0x1f, RZ, 0xc0, !PT ;  /* 0x0000001f005d7812 */ /* 0x000fe400078ec0ff */
[----:B------:R-:W-:Y:S02]  /*3790*/  LOP3.LUT R144, R144, 0x30, R169, 0x78, !PT ;  /* 0x0000003090907812 */ /* 0x000fe400078e78a9 */
[----:B------:R-:W-:Y:S02]  /*37a0*/  LOP3.LUT R85, R79, 0x90, RZ, 0xc0, !PT ;  /* 0x000000904f557812 */ /* 0x000fe400078ec0ff */
[----:B------:R-:W-:Y:S02]  /*37b0*/  LEA R93, R93, UR6, 0x6 ;  /* 0x000000065d5d7c11 */ /* 0x000fe4000f8e30ff */
[----:B------:R-:W-:Y:S02]  /*37c0*/  LOP3.LUT R85, R85, 0x7e, R168, 0x78, !PT ;  /* 0x0000007e55557812 */ /* 0x000fe400078e78a8 */
[----:B------:R-:W-:Y:S01]  /*37d0*/  IADD3 R97, R144, R93, RZ ;  /* 0x0000005d90617210 */ /* 0x000fe20007ffe0ff */
[----:B------:R-:W-:Y:S04]  /*37e0*/  LDS R168, [R228+0x2000] ;  /* 0x00200000e4a87984 */ /* 0x000fe80000000800 */
[----:B------:R-:W-:Y:S01]  /*37f0*/  LDS R144, [R231+0x2000] ;  /* 0x00200000e7907984 */ /* 0x000fe20000000800 */
[----:B------:R-:W-:Y:S01]  /*3800*/  BAR.SYNC.DEFER_BLOCKING 0x0 ;  /* 0x0000000000007b1d */ /* 0x000fe20000010000 */
[----:B------:R-:W-:-:S02]  /*3810*/  LOP3.LUT R95, R85, 0x20, RZ, 0x3c, !PT ;  /* 0x00000020555f7812 */ /* 0x000fc400078e3cff */
[----:B------:R-:W-:Y:S02]  /*3820*/  F2FP.F16.F32.PACK_AB R88, R77, R88 ;  /* 0x000000584d58723e */ /* 0x000fe400000000ff */
[----:B------:R-:W-:Y:S02]  /*3830*/  F2FP.F16.F32.PACK_AB R89, R70, R89 ;  /* 0x000000594659723e */ /* 0x000fe400000000ff */
[----:B------:R-:W-:Y:S02]  /*3840*/  F2FP.F16.F32.PACK_AB R90, R69, R90 ;  /* 0x0000005a455a723e */ /* 0x000fe400000000ff */
[----:B------:R-:W-:Y:S01]  /*3850*/  F2FP.F16.F32.PACK_AB R91, R91, R68 ;  /* 0x000000445b5b723e */ /* 0x000fe200000000ff */
[----:B------:R-:W-:-:S05]  /*3860*/  IMAD.SHL.U32 R87, R0, 0x40, RZ ;  /* 0x0000004000577824 */ /* 0x000fca00078e00ff */
[----:B------:R-:W-:Y:S02]  /*3870*/  LOP3.LUT R242, R87, 0x3c0, RZ, 0xc0, !PT ;  /* 0x000003c057f27812 */ /* 0x000fe400078ec0ff */
[----:B------:R-:W-:Y:S02]  /*3880*/  LOP3.LUT R87, R0, 0x7, RZ, 0xc0, !PT ;  /* 0x0000000700577812 */ /* 0x000fe400078ec0ff */
[----:B------:R-:W-:-:S03]  /*3890*/  LOP3.LUT R79, R242, 0x30, R169, 0xf8, !PT ;  /* 0x00000030f24f7812 */ /* 0x000fc600078ef8a9 */
[----:B------:R-:W-:Y:S02]  /*38a0*/  IMAD.SHL.U32 R87, R87, 0x40, RZ ;  /* 0x0000004057577824 */ /* 0x000fe400078e00ff */
[----:B------:R-:W-:Y:S01]  /*38b0*/  FADD R68, -R139, R142 ;  /* 0x0000008e8b447221 */ /* 0x000fe20000000100 */
[----:B------:R-:W-:Y:S01]  /*38c0*/  LOP3.LUT R93, R79, 0x10, R0, 0x78, !PT ;  /* 0x000000104f5d7812 */ /* 0x000fe200078e7800 */
[----:B------:R-:W-:Y:S02]  /*38d0*/  IMAD.IADD R169, R87, 0x1, R244 ;  /* 0x0000000157a97824 */ /* 0x000fe400078e02f4 */
[----:B------:R-:W-:Y:S01]  /*38e0*/  FADD R19, -R136, R19 ;  /* 0x0000001388137221 */ /* 0x000fe20000000100 */
[----:B------:R-:W-:-:S04]  /*38f0*/  UIADD3 UR4, UP0, UR4, 0x20, URZ ;  /* 0x0000002004047890 */ /* 0x000fc8000ff1e03f */
[----:B------:R-:W-:Y:S02]  /*3900*/  UIADD3.X UR5, URZ, UR5, URZ, UP0, !UPT ;  /* 0x000000053f057290 */ /* 0x000fe400087fe43f */
[----:B------:R-:W-:Y:S01]  /*3910*/  ISETP.LE.U32.AND P0, PT, R7, UR4, PT ;  /* 0x0000000407007c0c */ /* 0x000fe2000bf03070 */
[----:B----4-:R-:W-:Y:S04]  /*3920*/  STS.U16 [R85+UR6+0x2200], R74 ;  /* 0x0022004a55007988 */ /* 0x010fe80008000406 */
[----:B--2---:R-:W-:Y:S04]  /*3930*/  STS.U16 [R85+UR6+0x2000], R71 ;  /* 0x0020004755007988 */ /* 0x004fe80008000406 */
[----:B-----5:R-:W-:Y:S04]  /*3940*/  STS.U16 [R85+UR6+0x2400], R76 ;  /* 0x0024004c55007988 */ /* 0x020fe80008000406 */
[----:B---3--:R0:W-:Y:S04]  /*3950*/  STS.U16 [R85+UR6+0x2600], R72 ;  /* 0x0026004855007988 */ /* 0x0081e80008000406 */
        /* <DEDUP_REMOVED lines=28> */
[----:B------:R2:W-:Y:S01]  /*3b20*/  STSM.16.M88.4 [R97+0x4000], R88 ;  /* 0x0040005861007844 */ /* 0x0005e20000000200 */
[----:B------:R-:W-:Y:S01]  /*3b30*/  BAR.SYNC.DEFER_BLOCKING 0x0 ;  /* 0x0000000000007b1d */ /* 0x000fe20000010000 */
[----:B0-----:R-:W-:Y:S01]  /*3b40*/  FADD R72, -R138, R141 ;  /* 0x0000008d8a487221 */ /* 0x001fe20000000100 */
[----:B-1----:R-:W-:-:S03]  /*3b50*/  FMUL R92, R68, 1.4426950216293334961 ;  /* 0x3fb8aa3b445c7820 */ /* 0x002fc60000400000 */
[----:B------:R-:W-:Y:S01]  /*3b60*/  FMUL R142, R72, 1.4426950216293334961 ;  /* 0x3fb8aa3b488e7820 */ /* 0x000fe20000400000 */
[----:B------:R0:W1:Y:S01]  /*3b70*/  MUFU.EX2 R141, R92 ;  /* 0x0000005c008d7308 */ /* 0x0000620000000800 */
[----:B------:R-:W-:Y:S01]  /*3b80*/  LOP3.LUT R220, R93, 0x20, RZ, 0x3c, !PT ;  /* 0x000000205ddc7812 */ /* 0x000fe200078e3cff */
[----:B------:R-:W-:Y:S04]  /*3b90*/  LDSM.16.M88.4 R84, [R93+UR6+0x4000] ;  /* 0x004000065d54783b */ /* 0x000fe80008000200 */
[----:B------:R-:W3:Y:S04]  /*3ba0*/  LDSM.16.M88.4 R76, [R169+0x2000] ;  /* 0x00200000a94c783b */ /* 0x000ee80000000200 */
[----:B------:R-:W4:Y:S04]  /*3bb0*/  LDSM.16.M88.4 R68, [R169+0x2800] ;  /* 0x00280000a944783b */ /* 0x000f280000000200 */
[----:B------:R-:W5:Y:S04]  /*3bc0*/  LDSM.16.M88.4 R72, [R169+0x3000] ;  /* 0x00300000a948783b */ /* 0x000f680000000200 */
[----:B------:R-:W5:Y:S01]  /*3bd0*/  LDSM.16.M88.4 R96, [R169+0x3800] ;  /* 0x00380000a960783b */ /* 0x000f620000000200 */
[----:B------:R-:W1:Y:S03]  /*3be0*/  MUFU.EX2 R142, R142 ;  /* 0x0000008e008e7308 */ /* 0x000e660000000800 */
[----:B0-----:R-:W0:Y:S01]  /*3bf0*/  LDSM.16.M88.4 R92, [R93+UR6+0x4400] ;  /* 0x004400065d5c783b */ /* 0x001e220008000200 */
[----:B--2---:R-:W-:Y:S01]  /*3c00*/  FMUL R88, R19, 1.4426950216293334961 ;  /* 0x3fb8aa3b13587820 */ /* 0x004fe20000400000 */
[----:B------:R-:W-:-:S04]  /*3c10*/  FADD R19, -R137, R140 ;  /* 0x0000008c89137221 */ /* 0x000fc80000000100 */
[----:B------:R-:W-:Y:S01]  /*3c20*/  FMUL R19, R19, 1.4426950216293334961 ;  /* 0x3fb8aa3b13137820 */ /* 0x000fe20000400000 */
[----:B------:R2:W5:Y:S01]  /*3c30*/  MUFU.EX2 R140, R88 ;  /* 0x00000058008c7308 */ /* 0x0005620000000800 */
[C---:B-1----:R-:W-:Y:S01]  /*3c40*/  FMUL R108, R141.reuse, R108 ;  /* 0x0000006c8d6c7220 */ /* 0x042fe20000400000 */
[C---:B------:R-:W-:Y:S01]  /*3c50*/  FMUL R109, R141.reuse, R109 ;  /* 0x0000006d8d6d7220 */ /* 0x040fe20000400000 */
[C---:B------:R-:W-:Y:S01]  /*3c60*/  FMUL R120, R141.reuse, R120 ;  /* 0x000000788d787220 */ /* 0x040fe20000400000 */
[C---:B------:R-:W-:Y:S01]  /*3c70*/  FMUL R121, R141.reuse, R121 ;  /* 0x000000798d797220 */ /* 0x040fe20000400000 */
[C---:B------:R-:W-:Y:S01]  /*3c80*/  FMUL R112, R141.reuse, R112 ;  /* 0x000000708d707220 */ /* 0x040fe20000400000 */
[C---:B------:R-:W-:Y:S01]  /*3c90*/  FMUL R113, R141.reuse, R113 ;  /* 0x000000718d717220 */ /* 0x040fe20000400000 */
[C---:B------:R-:W-:Y:S01]  /*3ca0*/  FMUL R110, R142.reuse, R110 ;  /* 0x0000006e8e6e7220 */ /* 0x040fe20000400000 */
[----:B------:R-:W1:Y:S01]  /*3cb0*/  MUFU.EX2 R19, R19 ;  /* 0x0000001300137308 */ /* 0x000e620000000800 */
[C---:B------:R-:W-:Y:S01]  /*3cc0*/  FMUL R111, R142.reuse, R111 ;  /* 0x0000006f8e6f7220 */ /* 0x040fe20000400000 */
[C---:B------:R-:W-:Y:S01]  /*3cd0*/  FMUL R122, R142.reuse, R122 ;  /* 0x0000007a8e7a7220 */ /* 0x040fe20000400000 */
[C---:B------:R-:W-:Y:S01]  /*3ce0*/  FMUL R123, R142.reuse, R123 ;  /* 0x0000007b8e7b7220 */ /* 0x040fe20000400000 */
[C---:B------:R-:W-:Y:S01]  /*3cf0*/  FMUL R80, R141.reuse, R80 ;  /* 0x000000508d507220 */ /* 0x040fe20000400000 */
[----:B------:R-:W-:Y:S01]  /*3d00*/  FMUL R81, R141, R81 ;  /* 0x000000518d517220 */ /* 0x000fe20000400000 */
[C---:B------:R-:W-:Y:S01]  /*3d10*/  FMUL R114, R142.reuse, R114 ;  /* 0x000000728e727220 */ /* 0x040fe20000400000 */
[C---:B------:R-:W-:Y:S01]  /*3d20*/  FMUL R115, R142.reuse, R115 ;  /* 0x000000738e737220 */ /* 0x040fe20000400000 */
[C---:B------:R-:W-:Y:S01]  /*3d30*/  FMUL R82, R142.reuse, R82 ;  /* 0x000000528e527220 */ /* 0x040fe20000400000 */
[----:B------:R-:W-:Y:S01]  /*3d40*/  FMUL R83, R142, R83 ;  /* 0x000000538e537220 */ /* 0x000fe20000400000 */
[C---:B---3--:R-:W-:Y:S01]  /*3d50*/  HMMA.16816.F32 R108, R84.reuse, R76, R108 ;  /* 0x0000004c546c723c */ /* 0x048fe2000000186c */
[----:B--2---:R-:W2:Y:S05]  /*3d60*/  LDSM.16.M88.4 R88, [R220+UR6+0x4000] ;  /* 0x00400006dc58783b */ /* 0x004eaa0008000200 */
[C---:B----4-:R-:W-:Y:S06]  /*3d70*/  HMMA.16816.F32 R120, R84.reuse, R68, R120 ;  /* 0x000000445478723c */ /* 0x050fec0000001878 */
[C---:B-----5:R-:W-:Y:S06]  /*3d80*/  HMMA.16816.F32 R112, R84.reuse, R72, R112 ;  /* 0x000000485470723c */ /* 0x060fec0000001870 */
[----:B------:R-:W-:Y:S01]  /*3d90*/  HMMA.16816.F32 R80, R84, R96, R80 ;  /* 0x000000605450723c */ /* 0x000fe20000001850 */
[----:B------:R-:W3:Y:S01]  /*3da0*/  LDSM.16.M88.4 R84, [R220+UR6+0x4400] ;  /* 0x00440006dc54783b */ /* 0x000ee20008000200 */
[C---:B------:R-:W-:Y:S01]  /*3db0*/  FMUL R104, R140.reuse, R104 ;  /* 0x000000688c687220 */ /* 0x040fe20000400000 */
[C---:B------:R-:W-:Y:S01]  /*3dc0*/  FMUL R105, R140.reuse, R105 ;  /* 0x000000698c697220 */ /* 0x040fe20000400000 */
[C---:B------:R-:W-:Y:S01]  /*3dd0*/  FMUL R116, R140.reuse, R116 ;  /* 0x000000748c747220 */ /* 0x040fe20000400000 */
[C---:B------:R-:W-:Y:S01]  /*3de0*/  FMUL R117, R140.reuse, R117 ;  /* 0x000000758c757220 */ /* 0x040fe20000400000 */
[C---:B-1----:R-:W-:Y:S01]  /*3df0*/  FMUL R106, R19.reuse, R106 ;  /* 0x0000006a136a7220 */ /* 0x042fe20000400000 */
[C---:B------:R-:W-:Y:S01]  /*3e00*/  FMUL R107, R19.reuse, R107 ;  /* 0x0000006b136b7220 */ /* 0x040fe20000400000 */
[C---:B------:R-:W-:Y:S01]  /*3e10*/  FMUL R118, R19.reuse, R118 ;  /* 0x0000007613767220 */ /* 0x040fe20000400000 */
[C---:B------:R-:W-:Y:S01]  /*3e20*/  FMUL R119, R19.reuse, R119 ;  /* 0x0000007713777220 */ /* 0x040fe20000400000 */
[C---:B------:R-:W-:Y:S01]  /*3e30*/  FMUL R100, R140.reuse, R100 ;  /* 0x000000648c647220 */ /* 0x040fe20000400000 */
[C---:B------:R-:W-:Y:S01]  /*3e40*/  FMUL R101, R140.reuse, R101 ;  /* 0x000000658c657220 */ /* 0x040fe20000400000 */
[C---:B------:R-:W-:Y:S01]  /*3e50*/  FMUL R102, R19.reuse, R102 ;  /* 0x0000006613667220 */ /* 0x040fe20000400000 */
[C---:B------:R-:W-:Y:S01]  /*3e60*/  FMUL R103, R19.reuse, R103 ;  /* 0x0000006713677220 */ /* 0x040fe20000400000 */
[C---:B------:R-:W-:Y:S01]  /*3e70*/  FMUL R124, R140.reuse, R124 ;  /* 0x0000007c8c7c7220 */ /* 0x040fe20000400000 */
[----:B------:R-:W-:Y:S01]  /*3e80*/  FMUL R125, R140, R125 ;  /* 0x0000007d8c7d7220 */ /* 0x000fe20000400000 */
[C---:B------:R-:W-:Y:S01]  /*3e90*/  FMUL R126, R19.reuse, R126 ;  /* 0x0000007e137e7220 */ /* 0x040fe20000400000 */
[----:B------:R-:W-:Y:S01]  /*3ea0*/  FMUL R127, R19, R127 ;  /* 0x0000007f137f7220 */ /* 0x000fe20000400000 */
[C---:B0-----:R-:W-:Y:S06]  /*3eb0*/  HMMA.16816.F32 R104, R92.reuse, R76, R104 ;  /* 0x0000004c5c68723c */ /* 0x041fec0000001868 */
[C---:B------:R-:W-:Y:S01]  /*3ec0*/  HMMA.16816.F32 R116, R92.reuse, R68, R116 ;  /* 0x000000445c74723c */ /* 0x040fe20000001874 */
[----:B------:R-:W0:Y:S05]  /*3ed0*/  LDC R69, c[0x0][0x264] ;  /* 0x00009900ff457b82 */ /* 0x000e2a0000000800 */
[C---:B------:R-:W-:Y:S03]  /*3ee0*/  HMMA.16816.F32 R100, R92.reuse, R72, R100 ;  /* 0x000000485c64723c */ /* 0x040fe60000001864 */
[----:B------:R-:W1:Y:S03]  /*3ef0*/  LDC R73, c[0x0][0x254] ;  /* 0x00009500ff497b82 */ /* 0x000e660000000800 */
[----:B------:R-:W-:Y:S01]  /*3f00*/  HMMA.16816.F32 R92, R92, R96, R124 ;  /* 0x000000605c5c723c */ /* 0x000fe2000000187c */
[----:B------:R-:W-:-:S05]  /*3f10*/  IMAD.U32 R68, RZ, RZ, UR5 ;  /* 0x00000005ff447e24 */ /* 0x000fca000f8e00ff */
[----:B------:R-:W-:Y:S01]  /*3f20*/  ISETP.GE.U32.AND.EX P0, PT, R68, RZ, PT, P0 ;  /* 0x000000ff4400720c */ /* 0x000fe20003f06100 */
[C---:B--2---:R-:W-:Y:S01]  /*3f30*/  HMMA.16816.F32 R108, R88.reuse, R78, R108 ;  /* 0x0000004e586c723c */ /* 0x044fe2000000186c */
[----:B------:R-:W-:Y:S01]  /*3f40*/  FFMA R9, R19, R9, R144 ;  /* 0x0000000913097223 */ /* 0x000fe20000000090 */
[----:B------:R-:W-:Y:S01]  /*3f50*/  FFMA R10, R140, R10, R143 ;  /* 0x0000000a8c0a7223 */ /* 0x000fe2000000008f */
[----:B------:R-:W-:Y:S01]  /*3f60*/  FFMA R18, R142, R18, R145 ;  /* 0x000000128e127223 */ /* 0x000fe20000000091 */
[----:B------:R-:W-:Y:S02]  /*3f70*/  FFMA R17, R141, R17, R168 ;  /* 0x000000118d117223 */ /* 0x000fe400000000a8 */
[----:B------:R-:W-:Y:S01]  /*3f80*/  HMMA.16816.F32 R120, R88, R70, R120 ;  /* 0x000000465878723c */ /* 0x000fe20000001878 */
[----:B0-----:R-:W-:Y:S01]  /*3f90*/  IMAD R6, R69, 0x20, R6 ;  /* 0x0000002045067824 */ /* 0x001fe200078e0206 */
[----:B------:R-:W-:Y:S01]  /*3fa0*/  MOV R141, R138 ;  /* 0x0000008a008d7202 */ /* 0x000fe20000000f00 */
[----:B------:R-:W-:-:S03]  /*3fb0*/  IMAD.MOV.U32 R142, RZ, RZ, R139 ;  /* 0x000000ffff8e7224 */ /* 0x000fc600078e008b */
[----:B------:R-:W-:Y:S01]  /*3fc0*/  HMMA.16816.F32 R112, R88, R74, R112 ;  /* 0x0000004a5870723c */ /* 0x000fe20000001870 */
[----:B------:R-:W-:Y:S02]  /*3fd0*/  IMAD.MOV.U32 R19, RZ, RZ, R136 ;  /* 0x000000ffff137224 */ /* 0x000fe400078e0088 */
[----:B-1----:R-:W-:-:S03]  /*3fe0*/  IMAD R16, R73, 0x20, R16 ;  /* 0x0000002049107824 */ /* 0x002fc600078e0210 */
[----:B------:R-:W-:Y:S01]  /*3ff0*/  HMMA.16816.F32 R80, R88, R98, R80 ;  /* 0x000000625850723c */ /* 0x000fe20000001850 */
[----:B------:R-:W-:-:S05]  /*4000*/  IMAD.MOV.U32 R140, RZ, RZ, R137 ;  /* 0x000000ffff8c7224 */ /* 0x000fca00078e0089 */
[C---:B---3--:R-:W-:Y:S06]  /*4010*/  HMMA.16816.F32 R104, R84.reuse, R78, R104 ;  /* 0x0000004e5468723c */ /* 0x048fec0000001868 */
[C---:B------:R-:W-:Y:S06]  /*4020*/  HMMA.16816.F32 R116, R84.reuse, R70, R116 ;  /* 0x000000465474723c */ /* 0x040fec0000001874 */
[C---:B------:R-:W-:Y:S06]  /*4030*/  HMMA.16816.F32 R100, R84.reuse, R74, R100 ;  /* 0x0000004a5464723c */ /* 0x040fec0000001864 */
[----:B------:R-:W-:Y:S01]  /*4040*/  HMMA.16816.F32 R124, R84, R98, R92 ;  /* 0x00000062547c723c */ /* 0x000fe2000000185c */
[----:B------:R-:W-:-:S08]  /*4050*/  NOP ;  /* 0x0000000000007918 */ /* 0x000fd00000000000 */
[----:B------:R-:W-:-:S15]  /*4060*/  @!P0 BRA `(.L_x_1) ;  /* 0xffffffdc00bc8947 */ /* 0x000fde000383ffff */
.L_x_0:
[----:B------:R-:W-:Y:S01]  /*4070*/  IMAD.MOV.U32 R34, RZ, RZ, R17 ;  /* 0x000000ffff227224 */ /* 0x000fe200078e0011 */
[----:B------:R-:W-:Y:S01]  /*4080*/  MOV R17, R9 ;  /* 0x0000000900117202 */ /* 0x000fe20000000f00 */
[----:B------:R-:W-:Y:S01]  /*4090*/  IMAD.MOV.U32 R24, RZ, RZ, R10 ;  /* 0x000000ffff187224 */ /* 0x000fe200078e000a */
[----:B------:R-:W-:Y:S01]  /*40a0*/  IADD3 R12, R12, UR6, R3 ;  /* 0x000000060c0c7c10 */ /* 0x000fe2000fffe003 */
[C---:B------:R-:W-:Y:S01]  /*40b0*/  FMUL R3, R34.reuse, 8388608 ;  /* 0x4b00000022037820 */ /* 0x040fe20000400000 */
[C---:B------:R-:W-:Y:S01]  /*40c0*/  FSETP.GT.AND P1, PT, |R17|.reuse, 8.50705917302346158658e+37, PT ;  /* 0x7e8000001100780b */ /* 0x040fe20003f24200 */
[C---:B------:R-:W-:Y:S01]  /*40d0*/  FMUL R8, R17.reuse, 8388608 ;  /* 0x4b00000011087820 */ /* 0x040fe20000400000 */
[C---:B------:R-:W-:Y:S01]  /*40e0*/  FSETP.GEU.AND P0, PT, |R17|.reuse, 1.175494350822287508e-38, PT ;  /* 0x008000001100780b */ /* 0x040fe20003f0e200 */
[----:B------:R-:W-:Y:S01]  /*40f0*/  IMAD.MOV.U32 R29, RZ, RZ, R18 ;  /* 0x000000ffff1d7224 */ /* 0x000fe200078e0012 */
[----:B------:R-:W-:Y:S01]  /*4100*/  FSETP.GEU.AND P2, PT, R34, 1.175494350822287508e-38, PT ;  /* 0x008000002200780b */ /* 0x000fe20003f4e000 */
[----:B------:R-:W-:Y:S01]  /*4110*/  FMUL R7, R24, 8388608 ;  /* 0x4b00000018077820 */ /* 0x000fe20000400000 */
[----:B------:R-:W-:Y:S01]  /*4120*/  FSETP.GEU.AND P6, PT, R17, 1.175494350822287508e-38, PT ;  /* 0x008000001100780b */ /* 0x000fe20003fce000 */
[----:B------:R-:W-:Y:S01]  /*4130*/  FMUL R6, R29, 8388608 ;  /* 0x4b0000001d067820 */ /* 0x000fe20000400000 */
[----:B------:R-:W-:Y:S01]  /*4140*/  FSEL R50, R3, R34, !P2 ;  /* 0x0000002203327208 */ /* 0x000fe20005000000 */
[----:B------:R-:W0:Y:S01]  /*4150*/  LDC R74, c[0x0][0x278] ;  /* 0x00009e00ff4a7b82 */ /* 0x000e220000000800 */
[----:B------:R-:W-:Y:S01]  /*4160*/  FSEL R3, R8, R17, !P6 ;  /* 0x0000001108037208 */ /* 0x000fe20007000000 */
[----:B------:R-:W-:Y:S01]  /*4170*/  ULDC.64 UR4, c[0x0][0x270] ;  /* 0x00009c0000047ab9 */ /* 0x000fe20000000a00 */
[----:B------:R-:W-:Y:S01]  /*4180*/  FSETP.GEU.AND P4, PT, R24, 1.175494350822287508e-38, PT ;  /* 0x008000001800780b */ /* 0x000fe20003f8e000 */
[----:B------:R-:W-:Y:S01]  /*4190*/  @P1 FMUL R17, R17, 0.25 ;  /* 0x3e80000011111820 */ /* 0x000fe20000400000 */
        /* <DEDUP_REMOVED lines=8> */
[----:B------:R-:W-:Y:S01]  /*4220*/  @!P0 FMUL R17, R17, 16777216 ;  /* 0x4b80000011118820 */ /* 0x000fe20000400000 */
        /* <DEDUP_REMOVED lines=8> */
[----:B------:R-:W-:Y:S01]  /*42b0*/  FSETP.GT.AND P0, PT, |R29|, 8.50705917302346158658e+37, PT ;  /* 0x7e8000001d00780b */ /* 0x000fe20003f04200 */
[----:B------:R-:W-:Y:S01]  /*42c0*/  VIADD R15, R3, 0xc0cafb0d ;  /* 0xc0cafb0d030f7836 */ /* 0x000fe20000000000 */
[----:B------:R-:W-:Y:S01]  /*42d0*/  FSEL R67, R7, R24, !P4 ;  /* 0x0000001807437208 */ /* 0x000fe20006000000 */
[----:B------:R-:W-:Y:S01]  /*42e0*/  VIADD R7, R50, 0xc0cafb0d ;  /* 0xc0cafb0d32077836 */ /* 0x000fe20000000000 */
[----:B------:R-:W-:Y:S01]  /*42f0*/  FSEL R13, RZ, -23, P4 ;  /* 0xc1b80000ff0d7808 */ /* 0x000fe20002000000 */
[----:B------:R-:W-:Y:S01]  /*4300*/  UIMAD UR4, UR7, UR4, URZ ;  /* 0x00000004070472a4 */ /* 0x000fe2000f8e023f */
[----:B------:R-:W-:Y:S01]  /*4310*/  FSETP.GEU.AND P3, PT, R29, 1.175494350822287508e-38, PT ;  /* 0x008000001d00780b */ /* 0x000fe20003f6e000 */
[----:B------:R-:W-:Y:S01]  /*4320*/  VIADD R11, R67, 0xc0cafb0d ;  /* 0xc0cafb0d430b7836 */ /* 0x000fe20000000000 */
[----:B------:R-:W-:Y:S01]  /*4330*/  FSETP.GEU.AND P4, PT, |R29|, 1.175494350822287508e-38, PT ;  /* 0x008000001d00780b */ /* 0x000fe20003f8e200 */
[----:B------:R-:W-:Y:S01]  /*4340*/  USHF.L.U32 UR8, UR4, 0x1, URZ ;  /* 0x0000000104087899 */ /* 0x000fe2000800063f */
[----:B------:R-:W-:-:S02]  /*4350*/  FSEL R65, R6, R29, !P3 ;  /* 0x0000001d06417208 */ /* 0x000fc40005800000 */
[----:B------:R-:W-:Y:S01]  /*4360*/  FSEL R6, RZ, -23, P2 ;  /* 0xc1b80000ff067808 */ /* 0x000fe20001000000 */
[----:B------:R-:W-:Y:S01]  /*4370*/  @P0 FMUL R29, R29, 0.25 ;  /* 0x3e8000001d1d0820 */ /* 0x000fe20000400000 */
[----:B------:R-:W-:Y:S01]  /*4380*/  FSETP.GT.AND P2, PT, |R24|, 8.50705917302346158658e+37, PT ;  /* 0x7e8000001800780b */ /* 0x000fe20003f44200 */
[----:B------:R-:W-:Y:S01]  /*4390*/  VIADD R9, R65, 0xc0cafb0d ;  /* 0xc0cafb0d41097836 */ /* 0x000fe20000000000 */
[----:B------:R-:W-:Y:S01]  /*43a0*/  FSETP.GT.AND P1, PT, |R34|, 8.50705917302346158658e+37, PT ;  /* 0x7e8000002200780b */ /* 0x000fe20003f24200 */
[----:B------:R-:W-:Y:S01]  /*43b0*/  @P0 FMUL R83, R83, 0.25 ;  /* 0x3e80000053530820 */ /* 0x000fe20000400000 */
[----:B------:R-:W-:Y:S01]  /*43c0*/  FSEL R8, RZ, -23, P3 ;  /* 0xc1b80000ff087808 */ /* 0x000fe20001800000 */
[----:B------:R-:W-:Y:S01]  /*43d0*/  @P0 FMUL R82, R82, 0.25 ;  /* 0x3e80000052520820 */ /* 0x000fe20000400000 */
[----:B------:R-:W-:Y:S01]  /*43e0*/  LOP3.LUT R10, R9, 0xff800000, RZ, 0xc0, !PT ;  /* 0xff800000090a7812 */ /* 0x000fe200078ec0ff */
[----:B------:R-:W-:Y:S01]  /*43f0*/  @!P4 FMUL R29, R29, 16777216 ;  /* 0x4b8000001d1dc820 */ /* 0x000fe20000400000 */
[----:B------:R-:W-:Y:S01]  /*4400*/  FSETP.GEU.AND P3, PT, |R24|, 1.175494350822287508e-38, PT ;  /* 0x008000001800780b */ /* 0x000fe20003f6e200 */
[----:B------:R-:W-:Y:S01]  /*4410*/  @P0 FMUL R115, R115, 0.25 ;  /* 0x3e80000073730820 */ /* 0x000fe20000400000 */
[----:B-1----:R-:W-:Y:S01]  /*4420*/  LOP3.LUT R14, R11, 0xff800000, RZ, 0xc0, !PT ;  /* 0xff8000000b0e7812 */ /* 0x002fe200078ec0ff */
[----:B------:R-:W-:Y:S01]  /*4430*/  @P0 FMUL R114, R114, 0.25 ;  /* 0x3e80000072720820 */ /* 0x000fe20000400000 */
[----:B------:R-:W-:Y:S01]  /*4440*/  I2FP.F32.S32 R11, R10 ;  /* 0x0000000a000b7245 */ /* 0x000fe20000201400 */
        /* <DEDUP_REMOVED lines=9> */
[----:B------:R-:W1:Y:S01]  /*44e0*/  MUFU.RCP R29, R29 ;  /* 0x0000001d001d7308 */ /* 0x000e620000001000 */
[----:B------:R-:W-:Y:S01]  /*44f0*/  FSETP.GEU.AND P2, PT, |R34|, 1.175494350822287508e-38, PT ;  /* 0x008000002200780b */ /* 0x000fe20003f4e200 */
[----:B------:R-:W-:Y:S01]  /*4500*/  FFMA.FTZ R11, R11, 1.1920928955078125e-07, R8 ;  /* 0x340000000b0b7823 */ /* 0x000fe20000010008 */
[----:B------:R-:W-:Y:S01]  /*4510*/  @P0 FMUL R123, R123, 0.25 ;  /* 0x3e8000007b7b0820 */ /* 0x000fe20000400000 */
[----:B------:R-:W-:Y:S01]  /*4520*/  @P0 FMUL R122, R122, 0.25 ;  /* 0x3e8000007a7a0820 */ /* 0x000fe20000400000 */
[----:B------:R-:W-:Y:S01]  /*4530*/  @P0 FMUL R111, R111, 0.25 ;  /* 0x3e8000006f6f0820 */ /* 0x000fe20000400000 */
[----:B------:R-:W-:Y:S01]  /*4540*/  @P0 FMUL R110, R110, 0.25 ;  /* 0x3e8000006e6e0820 */ /* 0x000fe20000400000 */
[----:B------:R-:W-:Y:S01]  /*4550*/  @P1 FMUL R34, R34, 0.25 ;  /* 0x3e80000022221820 */ /* 0x000fe20000400000 */
[----:B------:R-:W2:Y:S01]  /*4560*/  MUFU.RCP R8, R17 ;  /* 0x0000001100087308 */ /* 0x000ea20000001000 */
        /* <DEDUP_REMOVED lines=9> */
[----:B------:R-:W-:Y:S01]  /*4600*/  LOP3.LUT R7, R7, 0xff800000, RZ, 0xc0, !PT ;  /* 0xff80000007077812 */ /* 0x000fe200078ec0ff */
[----:B-1----:R-:W-:Y:S01]  /*4610*/  FMUL R31, R29, R83 ;  /* 0x000000531d1f7220 */ /* 0x002fe20000400000 */
[----:B------:R-:W-:Y:S01]  /*4620*/  LOP3.LUT R18, R15, 0xff800000, RZ, 0xc0, !PT ;  /* 0xff8000000f127812 */ /* 0x000fe200078ec0ff */
[C---:B------:R-:W-:Y:S01]  /*4630*/  FMUL R33, R29.reuse, R82 ;  /* 0x000000521d217220 */ /* 0x040fe20000400000 */
[C---:B------:R-:W-:Y:S01]  /*4640*/  FMUL R36, R29.reuse, R115 ;  /* 0x000000731d247220 */ /* 0x040fe20000400000 */
[C---:B------:R-:W-:Y:S01]  /*4650*/  FMUL R38, R29.reuse, R114 ;  /* 0x000000721d267220 */ /* 0x040fe20000400000 */
[C---:B------:R-:W-:Y:S01]  /*4660*/  FMUL R39, R29.reuse, R123 ;  /* 0x0000007b1d277220 */ /* 0x040fe20000400000 */
[C---:B------:R-:W-:Y:S01]  /*4670*/  FMUL R41, R29.reuse, R122 ;  /* 0x0000007a1d297220 */ /* 0x040fe20000400000 */
[C---:B------:R-:W-:Y:S01]  /*4680*/  FMUL R44, R29.reuse, R111 ;  /* 0x0000006f1d2c7220 */ /* 0x040fe20000400000 */
[----:B------:R-:W-:Y:S01]  /*4690*/  FMUL R46, R29, R110 ;  /* 0x0000006e1d2e7220 */ /* 0x000fe20000400000 */
[----:B------:R-:W-:Y:S01]  /*46a0*/  I2FP.F32.S32 R9, R7 ;  /* 0x0000000700097245 */ /* 0x000fe20000201400 */
[----:B------:R-:W1:Y:S01]  /*46b0*/  MUFU.RCP R29, R34 ;  /* 0x00000022001d7308 */ /* 0x000e620000001000 */
[----:B------:R-:W-:Y:S01]  /*46c0*/  FSEL R15, RZ, -23, P6 ;  /* 0xc1b80000ff0f7808 */ /* 0x000fe20003000000 */
[----:B------:R-:W-:Y:S01]  /*46d0*/  @!P3 FMUL R24, R24, 16777216 ;  /* 0x4b8000001818b820 */ /* 0x000fe20000400000 */
[----:B------:R-:W-:Y:S01]  /*46e0*/  I2FP.F32.S32 R16, R14 ;  /* 0x0000000e00107245 */ /* 0x000fe20000201400 */
[----:B------:R-:W-:Y:S01]  /*46f0*/  FFMA.FTZ R6, R9, 1.1920928955078125e-07, R6 ;  /* 0x3400000009067823 */ /* 0x000fe20000010006 */
[----:B------:R-:W-:Y:S01]  /*4700*/  I2FP.F32.S32 R20, R18 ;  /* 0x0000001200147245 */ /* 0x000fe20000201400 */
[C---:B--2---:R-:W-:Y:S01]  /*4710*/  FMUL R9, R8.reuse, R127 ;  /* 0x0000007f08097220 */ /* 0x044fe20000400000 */
[----:B------:R-:W-:Y:S01]  /*4720*/  FMUL R22, R8, R102 ;  /* 0x0000006608167220 */ /* 0x000fe20000400000 */
[----:B------:R-:W-:Y:S01]  /*4730*/  FFMA.FTZ R16, R16, 1.1920928955078125e-07, R13 ;  /* 0x3400000010107823 */ /* 0x000fe2000001000d */
[----:B------:R-:W-:Y:S01]  /*4740*/  FMUL R13, R8, R126 ;  /* 0x0000007e080d7220 */ /* 0x000fe20000400000 */
[----:B------:R-:W-:Y:S01]  /*4750*/  FFMA.FTZ R15, R20, 1.1920928955078125e-07, R15 ;  /* 0x34000000140f7823 */ /* 0x000fe2000001000f */
[C---:B------:R-:W-:Y:S01]  /*4760*/  FMUL R20, R8.reuse, R103 ;  /* 0x0000006708147220 */ /* 0x040fe20000400000 */
[C---:B------:R-:W-:Y:S01]  /*4770*/  FMUL R21, R8.reuse, R119 ;  /* 0x0000007708157220 */ /* 0x040fe20000400000 */
[C---:B------:R-:W-:Y:S01]  /*4780*/  FMUL R23, R8.reuse, R118 ;  /* 0x0000007608177220 */ /* 0x040fe20000400000 */
[C---:B------:R-:W-:Y:S01]  /*4790*/  FMUL R28, R8.reuse, R107 ;  /* 0x0000006b081c7220 */ /* 0x040fe20000400000 */
[----:B------:R-:W-:Y:S01]  /*47a0*/  FMUL R30, R8, R106 ;  /* 0x0000006a081e7220 */ /* 0x000fe20000400000 */
[----:B------:R-:W-:Y:S01]  /*47b0*/  @P1 FMUL R80, R80, 0.25 ;  /* 0x3e80000050501820 */ /* 0x000fe20000400000 */
[----:B------:R-:W2:Y:S01]  /*47c0*/  MUFU.RCP R8, R24 ;  /* 0x0000001800087308 */ /* 0x000ea20000001000 */
        /* <DEDUP_REMOVED lines=15> */
[C---:B-1----:R-:W-:Y:S01]  /*48c0*/  FMUL R35, R29.reuse, R80 ;  /* 0x000000501d237220 */ /* 0x042fe20000400000 */
[C---:B------:R-:W-:Y:S01]  /*48d0*/  FMUL R40, R29.reuse, R112 ;  /* 0x000000701d287220 */ /* 0x040fe20000400000 */
[C---:B------:R-:W-:Y:S01]  /*48e0*/  FMUL R34, R29.reuse, R81 ;  /* 0x000000511d227220 */ /* 0x040fe20000400000 */
[C---:B------:R-:W-:Y:S01]  /*48f0*/  FMUL R43, R29.reuse, R120 ;  /* 0x000000781d2b7220 */ /* 0x040fe20000400000 */
[C---:B------:R-:W-:Y:S01]  /*4900*/  FMUL R48, R29.reuse, R108 ;  /* 0x0000006c1d307220 */ /* 0x040fe20000400000 */
[C---:B------:R-:W-:Y:S01]  /*4910*/  FMUL R37, R29.reuse, R113 ;  /* 0x000000711d257220 */ /* 0x040fe20000400000 */
[C---:B------:R-:W-:Y:S01]  /*4920*/  FMUL R42, R29.reuse, R121 ;  /* 0x000000791d2a7220 */ /* 0x040fe20000400000 */
[----:B------:R-:W-:Y:S01]  /*4930*/  FMUL R29, R29, R109 ;  /* 0x0000006d1d1d7220 */ /* 0x000fe20000400000 */
[----:B------:R-:W-:Y:S01]  /*4940*/  @!P3 FMUL R124, R124, 16777216 ;  /* 0x4b8000007c7cb820 */ /* 0x000fe20000400000 */
[----:B------:R-:W-:Y:S01]  /*4950*/  @!P3 FMUL R100, R100, 16777216 ;  /* 0x4b8000006464b820 */ /* 0x000fe20000400000 */
[----:B------:R-:W-:Y:S01]  /*4960*/  F2FP.F16.F32.PACK_AB R49, R35, R40 ;  /* 0x000000282331723e */ /* 0x000fe200000000ff */
[----:B------:R-:W-:Y:S01]  /*4970*/  BAR.SYNC.DEFER_BLOCKING 0x0 ;  /* 0x0000000000007b1d */ /* 0x000fe20000010000 */
[----:B------:R-:W-:Y:S01]  /*4980*/  SHF.R.U32.HI R35, RZ, 0x5, R0 ;  /* 0x00000005ff237819 */ /* 0x000fe20000011600 */
[C---:B--2---:R-:W-:Y:S01]  /*4990*/  FMUL R19, R8.reuse, R124 ;  /* 0x0000007c08137220 */ /* 0x044fe20000400000 */
[----:B------:R-:W-:Y:S01]  /*49a0*/  FMUL R26, R8, R100 ;  /* 0x00000064081a7220 */ /* 0x000fe20000400000 */
[----:B------:R-:W-:Y:S01]  /*49b0*/  F2FP.F16.F32.PACK_AB R42, R42, R29 ;  /* 0x0000001d2a2a723e */ /* 0x000fe200000000ff */
[----:B------:R-:W-:-:S02]  /*49c0*/  IMAD.IADD R14, R67, 0x1, -R14 ;  /* 0x00000001430e7824 */ /* 0x000fc400078e0a0e */
[----:B------:R-:W-:Y:S01]  /*49d0*/  @!P3 FMUL R125, R125, 16777216 ;  /* 0x4b8000007d7db820 */ /* 0x000fe20000400000 */
[----:B------:R-:W-:Y:S01]  /*49e0*/  @!P3 FMUL R101, R101, 16777216 ;  /* 0x4b8000006565b820 */ /* 0x000fe20000400000 */
[----:B------:R-:W-:Y:S01]  /*49f0*/  @!P3 FMUL R117, R117, 16777216 ;  /* 0x4b8000007575b820 */ /* 0x000fe20000400000 */
[----:B------:R-:W-:Y:S01]  /*4a00*/  @!P3 FMUL R116, R116, 16777216 ;  /* 0x4b8000007474b820 */ /* 0x000fe20000400000 */
[----:B------:R-:W-:Y:S01]  /*4a10*/  @!P3 FMUL R105, R105, 16777216 ;  /* 0x4b8000006969b820 */ /* 0x000fe20000400000 */
[----:B------:R-:W-:Y:S01]  /*4a20*/  SGXT.U32 R29, R35, 0x2 ;  /* 0x00000002231d781a */ /* 0x000fe20000000000 */
[----:B------:R-:W-:Y:S01]  /*4a30*/  @!P3 FMUL R104, R104, 16777216 ;  /* 0x4b8000006868b820 */ /* 0x000fe20000400000 */
[----:B------:R-:W-:Y:S01]  /*4a40*/  MOV R51, 0x3dc6b27f ;  /* 0x3dc6b27f00337802 */ /* 0x000fe20000000f00 */
[----:B------:R-:W-:Y:S02]  /*4a50*/  IMAD.IADD R7, R50, 0x1, -R7 ;  /* 0x0000000132077824 */ /* 0x000fe400078e0a07 */
[----:B------:R-:W-:Y:S01]  /*4a60*/  FADD R14, R14, -1 ;  /* 0xbf8000000e0e7421 */ /* 0x000fe20000000000 */
[C---:B------:R-:W-:Y:S01]  /*4a70*/  FMUL R17, R8.reuse, R125 ;  /* 0x0000007d08117220 */ /* 0x040fe20000400000 */
[C---:B------:R-:W-:Y:S01]  /*4a80*/  FMUL R24, R8.reuse, R101 ;  /* 0x0000006508187220 */ /* 0x040fe20000400000 */
[C---:B------:R-:W-:Y:S01]  /*4a90*/  FMUL R25, R8.reuse, R117 ;  /* 0x0000007508197220 */ /* 0x040fe20000400000 */
[C---:B------:R-:W-:Y:S01]  /*4aa0*/  FMUL R27, R8.reuse, R116 ;  /* 0x00000074081b7220 */ /* 0x040fe20000400000 */
[C---:B------:R-:W-:Y:S01]  /*4ab0*/  FMUL R32, R8.reuse, R105 ;  /* 0x0000006908207220 */ /* 0x040fe20000400000 */
[----:B------:R-:W-:Y:S01]  /*4ac0*/  F2FP.F16.F32.PACK_AB R48, R43, R48 ;  /* 0x000000302b30723e */ /* 0x000fe200000000ff */
[----:B------:R-:W-:Y:S01]  /*4ad0*/  FMUL R8, R8, R104 ;  /* 0x0000006808087220 */ /* 0x000fe20000400000 */
[----:B------:R-:W-:Y:S01]  /*4ae0*/  F2FP.F16.F32.PACK_AB R35, R19, R26 ;  /* 0x0000001a1323723e */ /* 0x000fe200000000ff */
[----:B0-----:R-:W-:Y:S01]  /*4af0*/  IMAD R19, R29, R74, RZ ;  /* 0x0000004a1d137224 */ /* 0x001fe200078e02ff */
[----:B------:R-:W-:Y:S01]  /*4b00*/  F2FP.F16.F32.PACK_AB R43, R34, R37 ;  /* 0x00000025222b723e */ /* 0x000fe200000000ff */
[----:B------:R-:W-:Y:S01]  /*4b10*/  FADD R7, R7, -1 ;  /* 0xbf80000007077421 */ /* 0x000fe20000000000 */
[----:B------:R-:W-:Y:S01]  /*4b20*/  F2FP.F16.F32.PACK_AB R37, R9, R20 ;  /* 0x000000140925723e */ /* 0x000fe200000000ff */
[-C--:B------:R-:W-:Y:S01]  /*4b30*/  FFMA.FTZ R9, R14, R51.reuse, -0.16845393180847167969 ;  /* 0xbe2c7f300e097423 */ /* 0x080fe20000010033 */
[----:B------:R-:W-:Y:S01]  /*4b40*/  IMAD R26, R74, 0x4, R19 ;  /* 0x000000044a1a7824 */ /* 0x000fe200078e0213 */
[----:B------:R-:W-:Y:S01]  /*4b50*/  F2FP.F16.F32.PACK_AB R34, R27, R8 ;  /* 0x000000081b22723e */ /* 0x000fe200000000ff */
[----:B------:R-:W-:Y:S01]  /*4b60*/  FFMA.FTZ R8, R7, R51, -0.16845393180847167969 ;  /* 0xbe2c7f3007087423 */ /* 0x000fe20000010033 */
[----:B------:R-:W-:Y:S01]  /*4b70*/  FFMA.FTZ R9, R14, R9, 0.1716887056827545166 ;  /* 0x3e2fcf2a0e097423 */ /* 0x000fe20000010009 */
[----:B------:R-:W-:Y:S01]  /*4b80*/  IMAD R27, R74, 0x4, R26 ;  /* 0x000000044a1b7824 */ /* 0x000fe200078e021a */
[----:B------:R-:W-:Y:S01]  /*4b90*/  IADD3 R18, R3, -R18, RZ ;  /* 0x8000001203127210 */ /* 0x000fe20007ffe0ff */
[----:B------:R-:W-:-:S02]  /*4ba0*/  IMAD.IADD R10, R65, 0x1, -R10 ;  /* 0x00000001410a7824 */ /* 0x000fc400078e0a0a */
[----:B------:R-:W-:Y:S01]  /*4bb0*/  FFMA.FTZ R8, R7, R8, 0.1716887056827545166 ;  /* 0x3e2fcf2a07087423 */ /* 0x000fe20000010008 */
[----:B------:R-:W-:Y:S01]  /*4bc0*/  F2FP.F16.F32.PACK_AB R47, R33, R38 ;  /* 0x00000026212f723e */ /* 0x000fe200000000ff */
[----:B------:R-:W-:Y:S01]  /*4bd0*/  FFMA.FTZ R9, R14, R9, -0.17900948226451873779 ;  /* 0xbe374e430e097423 */ /* 0x000fe20000010009 */
[----:B------:R-:W-:Y:S01]  /*4be0*/  F2FP.F16.F32.PACK_AB R33, R17, R24 ;  /* 0x000000181121723e */ /* 0x000fe200000000ff */
[----:B------:R-:W-:Y:S01]  /*4bf0*/  IMAD R17, R74, 0x4, R27 ;  /* 0x000000044a117824 */ /* 0x000fe200078e021b */
[----:B------:R-:W-:Y:S01]  /*4c00*/  F2FP.F16.F32.PACK_AB R32, R25, R32 ;  /* 0x000000201920723e */ /* 0x000fe200000000ff */
[----:B------:R-:W-:Y:S01]  /*4c10*/  FADD R10, R10, -1 ;  /* 0xbf8000000a0a7421 */ /* 0x000fe20000000000 */
[----:B------:R-:W-:Y:S01]  /*4c20*/  FFMA.FTZ R8, R7, R8, -0.17900948226451873779 ;  /* 0xbe374e4307087423 */ /* 0x000fe20000010008 */
[----:B------:R-:W-:Y:S01]  /*4c30*/  FADD R18, R18, -1 ;  /* 0xbf80000012127421 */ /* 0x000fe20000000000 */
[----:B------:R-:W-:Y:S01]  /*4c40*/  FFMA.FTZ R9, R14, R9, 0.20512372255325317383 ;  /* 0x3e520bf40e097423 */ /* 0x000fe20000010009 */
[----:B------:R-:W-:Y:S01]  /*4c50*/  STS.64 [R5+UR6], R48 ;  /* 0x0000003005007988 */ /* 0x000fe20008000a06 */
[----:B------:R-:W-:Y:S01]  /*4c60*/  LOP3.LUT R38, R5, 0x8, RZ, 0x3c, !PT ;  /* 0x0000000805267812 */ /* 0x000fe200078e3cff */
[----:B------:R-:W-:-:S02]  /*4c70*/  IMAD R24, R74, 0x4, R17 ;  /* 0x000000044a187824 */ /* 0x000fc400078e0211 */
[C---:B------:R-:W-:Y:S01]  /*4c80*/  FFMA.FTZ R8, R7.reuse, R8, 0.20512372255325317383 ;  /* 0x3e520bf407087423 */ /* 0x040fe20000010008 */
[----:B------:R-:W-:Y:S01]  /*4c90*/  STS.64 [R5+UR6+0x100], R42 ;  /* 0x0001002a05007988 */ /* 0x000fe20008000a06 */
[----:B------:R-:W-:Y:S01]  /*4ca0*/  FFMA.FTZ R9, R14, R9, -0.24046532809734344482 ;  /* 0xbe763c8b0e097423 */ /* 0x000fe20000010009 */
[----:B------:R-:W-:Y:S02]  /*4cb0*/  IMAD R25, R74, 0x4, R24 ;  /* 0x000000044a197824 */ /* 0x000fe400078e0218 */
[----:B------:R-:W-:Y:S01]  /*4cc0*/  FFMA.FTZ R8, R7, R8, -0.24046532809734344482 ;  /* 0xbe763c8b07087423 */ /* 0x000fe20000010008 */
[----:B------:R0:W-:Y:S01]  /*4cd0*/  STS.64 [R5+UR6+0x80], R34 ;  /* 0x0000802205007988 */ /* 0x0001e20008000a06 */
[----:B------:R-:W-:Y:S01]  /*4ce0*/  FFMA.FTZ R9, R14, R9, 0.28857114911079406738 ;  /* 0x3e93bf990e097423 */ /* 0x000fe20000010009 */
[----:B------:R-:W-:Y:S01]  /*4cf0*/  F2FP.F16.F32.PACK_AB R45, R31, R36 ;  /* 0x000000241f2d723e */ /* 0x000fe200000000ff */
[C---:B------:R-:W-:Y:S01]  /*4d00*/  FFMA.FTZ R8, R7.reuse, R8, 0.28857114911079406738 ;  /* 0x3e93bf9907087423 */ /* 0x040fe20000010008 */
[----:B------:R1:W-:Y:S01]  /*4d10*/  STS.64 [R5+UR6+0x180], R32 ;  /* 0x0001802005007988 */ /* 0x0003e20008000a06 */
[----:B------:R-:W-:Y:S01]  /*4d20*/  LEA R29, R74, R25, 0x2 ;  /* 0x000000194a1d7211 */ /* 0x000fe200078e10ff */
[----:B------:R-:W-:Y:S01]  /*4d30*/  FFMA.FTZ R9, R14, R9, -0.36067417263984680176 ;  /* 0xbeb8aa490e097423 */ /* 0x000fe20000010009 */
[----:B------:R-:W-:Y:S01]  /*4d40*/  FFMA.FTZ R8, R7, R8, -0.36067417263984680176 ;  /* 0xbeb8aa4907087423 */ /* 0x000fe20000010008 */
[----:B------:R-:W-:-:S02]  /*4d50*/  F2FP.F16.F32.PACK_AB R36, R21, R28 ;  /* 0x0000001c1524723e */ /* 0x000fc400000000ff */
[----:B------:R-:W-:Y:S01]  /*4d60*/  FFMA.FTZ R9, R14, R9, 0.48089820146560668945 ;  /* 0x3ef6384a0e097423 */ /* 0x000fe20000010009 */
[----:B------:R-:W-:Y:S01]  /*4d70*/  FFMA.FTZ R8, R7, R8, 0.48089820146560668945 ;  /* 0x3ef6384a07087423 */ /* 0x000fe20000010008 */
[----:B0-----:R-:W-:Y:S01]  /*4d80*/  F2FP.F16.F32.PACK_AB R35, R13, R22 ;  /* 0x000000160d23723e */ /* 0x001fe200000000ff */
[-C--:B------:R-:W-:Y:S01]  /*4d90*/  FFMA.FTZ R13, R18, R51.reuse, -0.16845393180847167969 ;  /* 0xbe2c7f30120d7423 */ /* 0x080fe20000010033 */
[----:B------:R-:W-:Y:S01]  /*4da0*/  F2FP.F16.F32.PACK_AB R34, R23, R30 ;  /* 0x0000001e1722723e */ /* 0x000fe200000000ff */
[----:B------:R-:W-:Y:S02]  /*4db0*/  IMAD R23, R74, 0x4, R29 ;  /* 0x000000044a177824 */ /* 0x000fe400078e021d */
[----:B-1----:R-:W-:Y:S01]  /*4dc0*/  FFMA.FTZ R5, R10, R51, -0.16845393180847167969 ;  /* 0xbe2c7f300a057423 */ /* 0x002fe20000010033 */
[----:B------:R-:W-:Y:S01]  /*4dd0*/  FFMA.FTZ R13, R18, R13, 0.1716887056827545166 ;  /* 0x3e2fcf2a120d7423 */ /* 0x000fe2000001000d */
[----:B------:R-:W-:Y:S01]  /*4de0*/  FFMA.FTZ R9, R14, R9, -0.72134751081466674805 ;  /* 0xbf38aa3b0e097423 */ /* 0x000fe20000010009 */
[----:B------:R-:W-:-:S02]  /*4df0*/  IMAD R30, R74, 0x4, R23 ;  /* 0x000000044a1e7824 */ /* 0x000fc400078e0217 */
[----:B------:R-:W-:Y:S01]  /*4e00*/  FFMA.FTZ R5, R10, R5, 0.1716887056827545166 ;  /* 0x3e2fcf2a0a057423 */ /* 0x000fe20000010005 */
[----:B------:R-:W-:Y:S01]  /*4e10*/  FFMA.FTZ R13, R18, R13, -0.17900948226451873779 ;  /* 0xbe374e43120d7423 */ /* 0x000fe2000001000d */
[C---:B------:R-:W-:Y:S01]  /*4e20*/  FFMA.FTZ R8, R7.reuse, R8, -0.72134751081466674805 ;  /* 0xbf38aa3b07087423 */ /* 0x040fe20000010008 */
[----:B------:R-:W-:Y:S02]  /*4e30*/  IMAD R31, R74, 0x4, R30 ;  /* 0x000000044a1f7824 */ /* 0x000fe400078e021e */
[----:B------:R-:W-:Y:S01]  /*4e40*/  FFMA.FTZ R5, R10, R5, -0.17900948226451873779 ;  /* 0xbe374e430a057423 */ /* 0x000fe20000010005 */
[----:B------:R-:W-:Y:S01]  /*4e50*/  FFMA.FTZ R13, R18, R13, 0.20512372255325317383 ;  /* 0x3e520bf4120d7423 */ /* 0x000fe2000001000d */
[----:B------:R-:W-:Y:S01]  /*4e60*/  FMUL R9, R14, R9 ;  /* 0x000000090e097220 */ /* 0x000fe20000400000 */
[----:B------:R-:W-:Y:S01]  /*4e70*/  FMUL R8, R7, R8 ;  /* 0x0000000807087220 */ /* 0x000fe20000400000 */
[----:B------:R-:W-:Y:S01]  /*4e80*/  FFMA.FTZ R5, R10, R5, 0.20512372255325317383 ;  /* 0x3e520bf40a057423 */ /* 0x000fe20000010005 */
[----:B------:R-:W-:Y:S01]  /*4e90*/  FFMA.FTZ R13, R18, R13, -0.24046532809734344482 ;  /* 0xbe763c8b120d7423 */ /* 0x000fe2000001000d */
[----:B------:R-:W-:-:S02]  /*4ea0*/  IMAD R33, R74, 0x4, R31 ;  /* 0x000000044a217824 */ /* 0x000fc400078e021f */
[----:B------:R-:W-:Y:S01]  /*4eb0*/  FMUL R9, R14, R9 ;  /* 0x000000090e097220 */ /* 0x000fe20000400000 */
[----:B------:R-:W-:Y:S01]  /*4ec0*/  FFMA.FTZ R5, R10, R5, -0.24046532809734344482 ;  /* 0xbe763c8b0a057423 */ /* 0x000fe20000010005 */
[----:B------:R-:W-:Y:S01]  /*4ed0*/  FFMA.FTZ R13, R18, R13, 0.28857114911079406738 ;  /* 0x3e93bf99120d7423 */ /* 0x000fe2000001000d */
[----:B------:R0:W-:Y:S01]  /*4ee0*/  STS.64 [R38+UR6+0x1080], R34 ;  /* 0x0010802226007988 */ /* 0x0001e20008000a06 */
[C---:B------:R-:W-:Y:S01]  /*4ef0*/  FMUL R8, R7.reuse, R8 ;  /* 0x0000000807087220 */ /* 0x040fe20000400000 */
[----:B------:R-:W-:Y:S01]  /*4f00*/  FFMA.FTZ R5, R10, R5, 0.28857114911079406738 ;  /* 0x3e93bf990a057423 */ /* 0x000fe20000010005 */
[----:B------:R-:W-:Y:S01]  /*4f10*/  FFMA.FTZ R13, R18, R13, -0.36067417263984680176 ;  /* 0xbeb8aa49120d7423 */ /* 0x000fe2000001000d */
[----:B------:R-:W-:Y:S01]  /*4f20*/  FFMA.FTZ R9, R14, 1.4426950216293334961, R9 ;  /* 0x3fb8aa3b0e097823 */ /* 0x000fe20000010009 */
[----:B------:R1:W-:Y:S01]  /*4f30*/  STS.64 [R38+UR6+0x1180], R36 ;  /* 0x0011802426007988 */ /* 0x0003e20008000a06 */
[----:B------:R-:W-:Y:S01]  /*4f40*/  FFMA.FTZ R5, R10, R5, -0.36067417263984680176 ;  /* 0xbeb8aa490a057423 */ /* 0x000fe20000010005 */
[----:B------:R-:W-:Y:S01]  /*4f50*/  FFMA.FTZ R13, R18, R13, 0.48089820146560668945 ;  /* 0x3ef6384a120d7423 */ /* 0x000fe2000001000d */
[----:B------:R-:W-:Y:S01]  /*4f60*/  ISETP.GE.U32.AND P0, PT, R50, 0x7f800000, PT ;  /* 0x7f8000003200780c */ /* 0x000fe20003f06070 */
[----:B------:R-:W-:Y:S01]  /*4f70*/  FFMA.FTZ R7, R7, 1.4426950216293334961, R8 ;  /* 0x3fb8aa3b07077823 */ /* 0x000fe20000010008 */
[----:B------:R-:W-:Y:S01]  /*4f80*/  FFMA.FTZ R5, R10, R5, 0.48089820146560668945 ;  /* 0x3ef6384a0a057423 */ /* 0x000fe20000010005 */
[----:B------:R-:W-:Y:S01]  /*4f90*/  FFMA.FTZ R13, R18, R13, -0.72134751081466674805 ;  /* 0xbf38aa3b120d7423 */ /* 0x000fe2000001000d */
[----:B0-----:R-:W-:Y:S01]  /*4fa0*/  IMAD R35, R74, 0x4, R33 ;  /* 0x000000044a237824 */ /* 0x001fe200078e0221 */
[----:B------:R-:W-:Y:S01]  /*4fb0*/  ISETP.GE.U32.AND P6, PT, R65, 0x7f800000, PT ;  /* 0x7f8000004100780c */ /* 0x000fe20003fc6070 */
[----:B------:R-:W-:Y:S01]  /*4fc0*/  FFMA.FTZ R5, R10, R5, -0.72134751081466674805 ;  /* 0xbf38aa3b0a057423 */ /* 0x000fe20000010005 */
[----:B------:R-:W-:Y:S01]  /*4fd0*/  FADD R71, R16, R9 ;  /* 0x0000000910477221 */ /* 0x000fe20000000000 */
[----:B------:R-:W-:Y:S01]  /*4fe0*/  F2FP.F16.F32.PACK_AB R44, R39, R44 ;  /* 0x0000002c272c723e */ /* 0x000fe200000000ff */
[----:B-1----:R-:W-:Y:S01]  /*4ff0*/  IMAD R37, R74, 0x4, R35 ;  /* 0x000000044a257824 */ /* 0x002fe200078e0223 */
[----:B------:R-:W0:Y:S01]  /*5000*/  LDC.64 R8, c[0x0][0x228] ;  /* 0x00008a00ff087b82 */ /* 0x000e220000000a00 */
[----:B------:R-:W-:Y:S01]  /*5010*/  FMUL R5, R10, R5 ;  /* 0x000000050a057220 */ /* 0x000fe20000400000 */
[----:B------:R-:W-:Y:S01]  /*5020*/  FMUL R13, R18, R13 ;  /* 0x0000000d120d7220 */ /* 0x000fe20000400000 */
[----:B------:R-:W-:Y:S01]  /*5030*/  IMAD R39, R74, 0x4, R37 ;  /* 0x000000044a277824 */ /* 0x000fe200078e0225 */
[----:B------:R-:W-:Y:S01]  /*5040*/  F2FP.F16.F32.PACK_AB R46, R41, R46 ;  /* 0x0000002e292e723e */ /* 0x000fe200000000ff */
[----:B------:R-:W-:Y:S01]  /*5050*/  FMUL R5, R10, R5 ;  /* 0x000000050a057220 */ /* 0x000fe20000400000 */
[----:B------:R-:W-:Y:S01]  /*5060*/  ISETP.GE.U32.AND P3, PT, R67, 0x7f800000, PT ;  /* 0x7f8000004300780c */ /* 0x000fe20003f66070 */
[----:B------:R-:W-:-:S02]  /*5070*/  IMAD R41, R74, 0x4, R39 ;  /* 0x000000044a297824 */ /* 0x000fc400078e0227 */
[----:B------:R-:W-:Y:S01]  /*5080*/  FMUL R13, R18, R13 ;  /* 0x0000000d120d7220 */ /* 0x000fe20000400000 */
[----:B------:R-:W-:Y:S01]  /*5090*/  FFMA.FTZ R10, R10, 1.4426950216293334961, R5 ;  /* 0x3fb8aa3b0a0a7823 */ /* 0x000fe20000010005 */
[----:B------:R-:W-:Y:S01]  /*50a0*/  @P0 IMAD.MOV.U32 R5, RZ, RZ, 0x7f800000 ;  /* 0x7f800000ff050424 */ /* 0x000fe200078e00ff */
[----:B------:R-:W-:Y:S01]  /*50b0*/  ISETP.GE.U32.AND P4, PT, R3, 0x7f800000, PT ;  /* 0x7f8000000300780c */ /* 0x000fe20003f86070 */
[----:B------:R-:W-:Y:S01]  /*50c0*/  FFMA.FTZ R18, R18, 1.4426950216293334961, R13 ;  /* 0x3fb8aa3b12127823 */ /* 0x000fe2000001000d */
[----:B------:R-:W-:Y:S01]  /*50d0*/  LEA R43, R74, R41, 0x2 ;  /* 0x000000294a2b7211 */ /* 0x000fe200078e10ff */
[----:B------:R-:W-:Y:S01]  /*50e0*/  FADD R13, R6, R7 ;  /* 0x00000007060d7221 */ /* 0x000fe20000000000 */
[----:B------:R-:W-:Y:S01]  /*50f0*/  @P6 MOV R6, 0x7f800000 ;  /* 0x7f80000000066802 */ /* 0x000fe20000000f00 */
[----:B------:R-:W-:Y:S01]  /*5100*/  STS.64 [R38+UR6+0x1000], R46 ;  /* 0x0010002e26007988 */ /* 0x000fe20008000a06 */
[----:B------:R-:W-:Y:S01]  /*5110*/  @P0 FFMA.FTZ R13, R50, R5, +INF ;  /* 0x7f800000320d0423 */ /* 0x000fe20000010005 */
[----:B------:R-:W-:-:S02]  /*5120*/  IMAD R5, R2, UR5, RZ ;  /* 0x0000000502057c24 */ /* 0x000fc4000f8e02ff */
[----:B------:R-:W-:Y:S01]  /*5130*/  FADD R70, R11, R10 ;  /* 0x0000000a0b467221 */ /* 0x000fe20000000000 */
[----:B------:R1:W-:Y:S01]  /*5140*/  STS.64 [R38+UR6+0x1100], R44 ;  /* 0x0011002c26007988 */ /* 0x0003e20008000a06 */
[----:B------:R-:W-:Y:S01]  /*5150*/  @P6 FFMA.FTZ R70, R65, R6, +INF ;  /* 0x7f80000041466423 */ /* 0x000fe20000010006 */
[----:B------:R-:W-:Y:S01]  /*5160*/  @P3 IMAD.MOV.U32 R6, RZ, RZ, 0x7f800000 ;  /* 0x7f800000ff063424 */ /* 0x000fe200078e00ff */
[----:B------:R-:W-:Y:S01]  /*5170*/  UIMAD.WIDE UR4, UR4, 0x2, URZ ;  /* 0x00000002040478a5 */ /* 0x000fe2000f8e023f */
[----:B------:R-:W-:Y:S01]  /*5180*/  BAR.SYNC.DEFER_BLOCKING 0x0 ;  /* 0x0000000000007b1d */ /* 0x000fe20000010000 */
[----:B------:R-:W-:Y:S02]  /*5190*/  IMAD.SHL.U32 R7, R5, 0x2, RZ ;  /* 0x0000000205077824 */ /* 0x000fe400078e00ff */
[----:B------:R-:W-:Y:S01]  /*51a0*/  @P3 FFMA.FTZ R71, R67, R6, +INF ;  /* 0x7f80000043473423 */ /* 0x000fe20000010006 */
[----:B------:R-:W-:Y:S01]  /*51b0*/  IMAD.HI R6, R5, 0x2, RZ ;  /* 0x0000000205067827 */ /* 0x000fe200078e02ff */
[----:B------:R-:W-:-:S03]  /*51c0*/  @P4 MOV R10, 0x7f800000 ;  /* 0x7f800000000a4802 */ /* 0x000fc60000000f00 */
[----:B------:R-:W-:Y:S01]  /*51d0*/  FADD R72, R15, R18 ;  /* 0x000000120f487221 */ /* 0x000fe20000000000 */
[----:B0-----:R-:W-:Y:S01]  /*51e0*/  IADD3 R68, P3, P6, R7, UR8, R8 ;  /* 0x0000000807447c10 */ /* 0x001fe2000fe7e008 */
[----:B------:R-:W-:Y:S01]  /*51f0*/  ULDC UR4, c[0x0][0x27c] ;  /* 0x00009f0000047ab9 */ /* 0x000fe20000000800 */
[----:B-1----:R-:W-:Y:S02]  /*5200*/  IMAD R45, R74, 0x4, R43 ;  /* 0x000000044a2d7824 */ /* 0x002fe400078e022b */
[----:B------:R-:W-:Y:S01]  /*5210*/  @P4 FFMA.FTZ R72, R3, R10, +INF ;  /* 0x7f80000003484423 */ /* 0x000fe2000001000a */
[----:B------:R-:W-:Y:S01]  /*5220*/  IADD3.X R92, R6, UR5, R9, P3, P6 ;  /* 0x00000005065c7c10 */ /* 0x000fe20009fec409 */
[----:B------:R-:W-:Y:S01]  /*5230*/  UIMAD UR4, UR7, UR4, URZ ;  /* 0x00000004070472a4 */ /* 0x000fe2000f8e023f */
[----:B------:R-:W-:Y:S01]  /*5240*/  IMAD R47, R74, 0x4, R45 ;  /* 0x000000044a2f7824 */ /* 0x000fe200078e022d */
[-C--:B------:R-:W-:Y:S02]  /*5250*/  LEA R6, P6, R19, R68.reuse, 0x1 ;  /* 0x0000004413067211 */ /* 0x080fe400078c08ff */
[-C--:B------:R-:W-:Y:S01]  /*5260*/  LEA R8, P4, R26, R68.reuse, 0x1 ;  /* 0x000000441a087211 */ /* 0x080fe200078808ff */
[C---:B------:R-:W-:Y:S01]  /*5270*/  IMAD R49, R74.reuse, 0x4, R47 ;  /* 0x000000044a317824 */ /* 0x040fe200078e022f */
[----:B------:R-:W-:Y:S01]  /*5280*/  LEA R10, P3, R27, R68, 0x1 ;  /* 0x000000441b0a7211 */ /* 0x000fe200078608ff */
[----:B------:R-:W-:Y:S01]  /*5290*/  USHF.L.U32 UR7, UR4, 0x2, URZ ;  /* 0x0000000204077899 */ /* 0x000fe2000800063f */
[----:B------:R-:W-:Y:S01]  /*52a0*/  LEA.HI.X.SX32 R7, R19, R92, 0x1, P6 ;  /* 0x0000005c13077211 */ /* 0x000fe200030f0eff */
[----:B------:R-:W-:Y:S01]  /*52b0*/  IMAD R51, R74, 0x4, R49 ;  /* 0x000000044a337824 */ /* 0x000fe200078e0231 */
[----:B------:R-:W-:Y:S01]  /*52c0*/  LOP3.LUT R62, R4, 0x8, RZ, 0x3c, !PT ;  /* 0x00000008043e7812 */ /* 0x000fe200078e3cff */
[----:B------:R-:W-:Y:S01]  /*52d0*/  UIMAD.WIDE UR4, UR4, 0x4, URZ ;  /* 0x00000004040478a5 */ /* 0x000fe2000f8e023f */
[----:B------:R-:W-:Y:S01]  /*52e0*/  LEA R14, P6, R17, R68, 0x1 ;  /* 0x00000044110e7211 */ /* 0x000fe200078c08ff */
[----:B------:R-:W-:Y:S01]  /*52f0*/  IMAD R53, R74, 0x4, R51 ;  /* 0x000000044a357824 */ /* 0x000fe200078e0233 */
[-C--:B------:R-:W-:Y:S01]  /*5300*/  LEA.HI.X.SX32 R9, R26, R92.reuse, 0x1, P4 ;  /* 0x0000005c1a097211 */ /* 0x080fe200020f0eff */
[----:B------:R-:W0:Y:S01]  /*5310*/  LDS.64 R76, [R4+UR6] ;  /* 0x00000006044c7984 */ /* 0x000e220008000a00 */
[----:B------:R-:W-:-:S02]  /*5320*/  LEA.HI.X.SX32 R11, R27, R92, 0x1, P3 ;  /* 0x0000005c1b0b7211 */ /* 0x000fc400018f0eff */
[-C--:B------:R-:W-:Y:S01]  /*5330*/  LEA R16, P4, R24, R68.reuse, 0x1 ;  /* 0x0000004418107211 */ /* 0x080fe200078808ff */
[----:B------:R-:W1:Y:S01]  /*5340*/  LDS.64 R84, [R62+UR6] ;  /* 0x000000063e547984 */ /* 0x000e620008000a00 */
[----:B------:R-:W-:Y:S02]  /*5350*/  LEA R18, P3, R25, R68, 0x1 ;  /* 0x0000004419127211 */ /* 0x000fe400078608ff */
[----:B------:R-:W-:Y:S01]  /*5360*/  LEA R55, R74, R53, 0x2 ;  /* 0x000000354a377211 */ /* 0x000fe200078e10ff */
[----:B------:R-:W2:Y:S01]  /*5370*/  LDS.64 R78, [R4+UR6+0x200] ;  /* 0x00020006044e7984 */ /* 0x000ea20008000a00 */
[----:B------:R-:W-:Y:S02]  /*5380*/  LEA.HI.X.SX32 R15, R17, R92, 0x1, P6 ;  /* 0x0000005c110f7211 */ /* 0x000fe400030f0eff */
[----:B------:R-:W-:Y:S01]  /*5390*/  LEA R20, P6, R29, R68, 0x1 ;  /* 0x000000441d147211 */ /* 0x000fe200078c08ff */
[----:B------:R-:W3:Y:S01]  /*53a0*/  LDS.64 R86, [R62+UR6+0x200] ;  /* 0x000200063e567984 */ /* 0x000ee20008000a00 */
[-C--:B------:R-:W-:Y:S01]  /*53b0*/  LEA.HI.X.SX32 R17, R24, R92.reuse, 0x1, P4 ;  /* 0x0000005c18117211 */ /* 0x080fe200020f0eff */
[----:B------:R-:W-:Y:S01]  /*53c0*/  IMAD R57, R74, 0x4, R55 ;  /* 0x000000044a397824 */ /* 0x000fe200078e0237 */
[----:B------:R-:W-:Y:S01]  /*53d0*/  LEA.HI.X.SX32 R19, R25, R92, 0x1, P3 ;  /* 0x0000005c19137211 */ /* 0x000fe200018f0eff */
[----:B------:R-:W4:Y:S01]  /*53e0*/  LDS.64 R80, [R4+UR6+0x400] ;  /* 0x0004000604507984 */ /* 0x000f220008000a00 */
[-C--:B------:R-:W-:Y:S01]  /*53f0*/  LEA R24, P3, R30, R68.reuse, 0x1 ;  /* 0x000000441e187211 */ /* 0x080fe200078608ff */
[C---:B------:R-:W-:Y:S01]  /*5400*/  IMAD R59, R74.reuse, 0x4, R57 ;  /* 0x000000044a3b7824 */ /* 0x040fe200078e0239 */
[----:B------:R-:W-:Y:S01]  /*5410*/  LEA R22, P4, R23, R68, 0x1 ;  /* 0x0000004417167211 */ /* 0x000fe200078808ff */
[----:B------:R-:W5:Y:S01]  /*5420*/  LDS.64 R88, [R62+UR6+0x400] ;  /* 0x000400063e587984 */ /* 0x000f620008000a00 */
[----:B------:R-:W-:Y:S01]  /*5430*/  LEA.HI.X.SX32 R21, R29, R92, 0x1, P6 ;  /* 0x0000005c1d157211 */ /* 0x000fe200030f0eff */
[----:B------:R-:W-:Y:S01]  /*5440*/  IMAD R60, R74, 0x4, R59 ;  /* 0x000000044a3c7824 */ /* 0x000fe200078e023b */
[----:B------:R-:W-:Y:S01]  /*5450*/  LEA R26, P6, R31, R68, 0x1 ;  /* 0x000000441f1a7211 */ /* 0x000fe200078c08ff */
[----:B------:R-:W5:Y:S01]  /*5460*/  LDS.64 R82, [R4+UR6+0x600] ;  /* 0x0006000604527984 */ /* 0x000f620008000a00 */
[----:B------:R-:W-:Y:S01]  /*5470*/  LEA.HI.X.SX32 R25, R30, R92, 0x1, P3 ;  /* 0x0000005c1e197211 */ /* 0x000fe200018f0eff */
[C---:B------:R-:W-:Y:S01]  /*5480*/  IMAD R61, R74.reuse, 0x4, R60 ;  /* 0x000000044a3d7824 */ /* 0x040fe200078e023c */
[----:B------:R-:W-:Y:S01]  /*5490*/  LEA R30, P3, R35, R68, 0x1 ;  /* 0x00000044231e7211 */ /* 0x000fe200078608ff */
[----:B------:R-:W5:Y:S01]  /*54a0*/  LDS.64 R90, [R62+UR6+0x600] ;  /* 0x000600063e5a7984 */ /* 0x000f620008000a00 */
[----:B------:R-:W-:Y:S01]  /*54b0*/  LEA.HI.X.SX32 R23, R23, R92, 0x1, P4 ;  /* 0x0000005c17177211 */ /* 0x000fe200020f0eff */
[----:B------:R-:W-:Y:S01]  /*54c0*/  IMAD R63, R74, 0x4, R61 ;  /* 0x000000044a3f7824 */ /* 0x000fe200078e023d */
[----:B------:R-:W-:-:S02]  /*54d0*/  LEA R28, P4, R33, R68, 0x1 ;  /* 0x00000044211c7211 */ /* 0x000fc400078808ff */
[----:B------:R-:W-:Y:S02]  /*54e0*/  LEA.HI.X.SX32 R27, R31, R92, 0x1, P6 ;  /* 0x0000005c1f1b7211 */ /* 0x000fe400030f0eff */
[----:B------:R-:W-:Y:S02]  /*54f0*/  LEA R32, P6, R37, R68, 0x1 ;  /* 0x0000004425207211 */ /* 0x000fe400078c08ff */
[----:B------:R-:W-:Y:S02]  /*5500*/  LEA.HI.X.SX32 R31, R35, R92, 0x1, P3 ;  /* 0x0000005c231f7211 */ /* 0x000fe400018f0eff */
[----:B------:R-:W-:Y:S01]  /*5510*/  LEA R36, P3, R41, R68, 0x1 ;  /* 0x0000004429247211 */ /* 0x000fe200078608ff */
[----:B0-----:R0:W-:Y:S01]  /*5520*/  STG.E.U16 desc[UR10][R6.64], R76 ;  /* 0x0000004c06007986 */ /* 0x0011e2000c10150a */
[----:B------:R-:W-:Y:S02]  /*5530*/  LEA.HI.X.SX32 R29, R33, R92, 0x1, P4 ;  /* 0x0000005c211d7211 */ /* 0x000fe400020f0eff */
[----:B------:R-:W-:Y:S01]  /*5540*/  LEA R34, P4, R39, R68, 0x1 ;  /* 0x0000004427227211 */ /* 0x000fe200078808ff */
[----:B-1----:R-:W-:Y:S01]  /*5550*/  STG.E.U16 desc[UR10][R8.64], R84 ;  /* 0x0000005408007986 */ /* 0x002fe2000c10150a */
[----:B------:R-:W-:-:S02]  /*5560*/  LEA.HI.X.SX32 R33, R37, R92, 0x1, P6 ;  /* 0x0000005c25217211 */ /* 0x000fc400030f0eff */
[----:B------:R-:W-:Y:S01]  /*5570*/  LEA R38, P6, R43, R68, 0x1 ;  /* 0x000000442b267211 */ /* 0x000fe200078c08ff */
[----:B--2---:R-:W-:Y:S01]  /*5580*/  STG.E.U16 desc[UR10][R10.64], R78 ;  /* 0x0000004e0a007986 */ /* 0x004fe2000c10150a */
[----:B------:R-:W-:Y:S02]  /*5590*/  LEA.HI.X.SX32 R37, R41, R92, 0x1, P3 ;  /* 0x0000005c29257211 */ /* 0x000fe400018f0eff */
[----:B------:R-:W-:Y:S01]  /*55a0*/  LEA R42, P3, R47, R68, 0x1 ;  /* 0x000000442f2a7211 */ /* 0x000fe200078608ff */
[----:B---3--:R1:W-:Y:S01]  /*55b0*/  STG.E.U16 desc[UR10][R14.64], R86 ;  /* 0x000000560e007986 */ /* 0x0083e2000c10150a */
[----:B------:R-:W-:Y:S02]  /*55c0*/  LEA.HI.X.SX32 R35, R39, R92, 0x1, P4 ;  /* 0x0000005c27237211 */ /* 0x000fe400020f0eff */
[----:B------:R-:W-:Y:S01]  /*55d0*/  LEA R40, P4, R45, R68, 0x1 ;  /* 0x000000442d287211 */ /* 0x000fe200078808ff */
[----:B----4-:R2:W-:Y:S01]  /*55e0*/  STG.E.U16 desc[UR10][R16.64], R80 ;  /* 0x0000005010007986 */ /* 0x0105e2000c10150a */
[----:B------:R-:W-:-:S02]  /*55f0*/  LEA.HI.X.SX32 R39, R43, R92, 0x1, P6 ;  /* 0x0000005c2b277211 */ /* 0x000fc400030f0eff */
[----:B------:R-:W-:Y:S01]  /*5600*/  LEA R44, P6, R49, R68, 0x1 ;  /* 0x00000044312c7211 */ /* 0x000fe200078c08ff */
[----:B-----5:R3:W-:Y:S01]  /*5610*/  STG.E.U16 desc[UR10][R18.64], R88 ;  /* 0x0000005812007986 */ /* 0x0207e2000c10150a */
[----:B------:R-:W-:Y:S02]  /*5620*/  LEA.HI.X.SX32 R43, R47, R92, 0x1, P3 ;  /* 0x0000005c2f2b7211 */ /* 0x000fe400018f0eff */
[----:B------:R-:W-:Y:S01]  /*5630*/  LEA R48, P3, R53, R68, 0x1 ;  /* 0x0000004435307211 */ /* 0x000fe200078608ff */
[----:B------:R-:W-:Y:S01]  /*5640*/  STG.E.U16 desc[UR10][R20.64], R82 ;  /* 0x0000005214007986 */ /* 0x000fe2000c10150a */
[----:B------:R-:W-:Y:S01]  /*5650*/  FSETP.NEU.AND P1, PT, R65, RZ, PT ;  /* 0x000000ff4100720b */ /* 0x000fe20003f2d000 */
[----:B------:R-:W-:Y:S01]  /*5660*/  IMAD R65, R74, 0x4, R63 ;  /* 0x000000044a417824 */ /* 0x000fe200078e023f */
[----:B------:R-:W-:Y:S01]  /*5670*/  LEA.HI.X.SX32 R41, R45, R92, 0x1, P4 ;  /* 0x0000005c2d297211 */ /* 0x000fe200020f0eff */
[----:B------:R-:W-:Y:S01]  /*5680*/  STG.E.U16 desc[UR10][R22.64], R90 ;  /* 0x0000005a16007986 */ /* 0x000fe2000c10150a */
[----:B------:R-:W-:-:S02]  /*5690*/  FSETP.NEU.AND P2, PT, R50, RZ, PT ;  /* 0x000000ff3200720b */ /* 0x000fc40003f4d000 */
[----:B------:R-:W-:Y:S02]  /*56a0*/  LEA R46, P4, R51, R68, 0x1 ;  /* 0x00000044332e7211 */ /* 0x000fe400078808ff */
[----:B------:R-:W-:Y:S02]  /*56b0*/  LEA.HI.X.SX32 R45, R49, R92, 0x1, P6 ;  /* 0x0000005c312d7211 */ /* 0x000fe400030f0eff */
[----:B------:R-:W-:Y:S02]  /*56c0*/  LEA R50, P6, R55, R68, 0x1 ;  /* 0x0000004437327211 */ /* 0x000fe400078c08ff */
[----:B------:R-:W-:Y:S02]  /*56d0*/  LEA.HI.X.SX32 R49, R53, R92, 0x1, P3 ;  /* 0x0000005c35317211 */ /* 0x000fe400018f0eff */
[----:B------:R-:W-:Y:S01]  /*56e0*/  FSETP.NEU.AND P0, PT, R67, RZ, PT ;  /* 0x000000ff4300720b */ /* 0x000fe20003f0d000 */
[----:B------:R-:W-:Y:S01]  /*56f0*/  IMAD R67, R74, 0x4, R65 ;  /* 0x000000044a437824 */ /* 0x000fe200078e0241 */
[----:B------:R-:W-:-:S02]  /*5700*/  LEA R54, P3, R59, R68, 0x1 ;  /* 0x000000443b367211 */ /* 0x000fc400078608ff */
[----:B------:R-:W-:Y:S01]  /*5710*/  LEA.HI.X.SX32 R47, R51, R92, 0x1, P4 ;  /* 0x0000005c332f7211 */ /* 0x000fe200020f0eff */
[C---:B------:R-:W-:Y:S01]  /*5720*/  IMAD R69, R74.reuse, 0x4, R67 ;  /* 0x000000044a457824 */ /* 0x040fe200078e0243 */
[----:B------:R-:W-:Y:S02]  /*5730*/  LEA R52, P4, R57, R68, 0x1 ;  /* 0x0000004439347211 */ /* 0x000fe400078808ff */
[----:B------:R-:W-:Y:S01]  /*5740*/  LEA.HI.X.SX32 R51, R55, R92, 0x1, P6 ;  /* 0x0000005c37337211 */ /* 0x000fe200030f0eff */
[----:B------:R-:W-:Y:S01]  /*5750*/  IMAD R73, R74, 0x4, R69 ;  /* 0x000000044a497824 */ /* 0x000fe200078e0245 */
[----:B------:R-:W-:Y:S02]  /*5760*/  LEA R56, P6, R60, R68, 0x1 ;  /* 0x000000443c387211 */ /* 0x000fe400078c08ff */
[----:B------:R-:W-:Y:S01]  /*5770*/  LEA.HI.X.SX32 R55, R59, R92, 0x1, P3 ;  /* 0x0000005c3b377211 */ /* 0x000fe200018f0eff */
[----:B------:R-:W-:Y:S01]  /*5780*/  IMAD R74, R74, 0x4, R73 ;  /* 0x000000044a4a7824 */ /* 0x000fe200078e0249 */
[----:B------:R-:W-:-:S02]  /*5790*/  LEA R4, P3, R63, R68, 0x1 ;  /* 0x000000443f047211 */ /* 0x000fc400078608ff */
[----:B------:R-:W-:Y:S02]  /*57a0*/  LEA.HI.X.SX32 R53, R57, R92, 0x1, P4 ;  /* 0x0000005c39357211 */ /* 0x000fe400020f0eff */
[----:B------:R-:W-:Y:S02]  /*57b0*/  LEA R58, P4, R61, R68, 0x1 ;  /* 0x000000443d3a7211 */ /* 0x000fe400078808ff */
[----:B------:R-:W-:Y:S02]  /*57c0*/  LEA.HI.X.SX32 R57, R60, R92, 0x1, P6 ;  /* 0x0000005c3c397211 */ /* 0x000fe400030f0eff */
[----:B------:R-:W-:Y:S02]  /*57d0*/  LEA R60, P6, R65, R68, 0x1 ;  /* 0x00000044413c7211 */ /* 0x000fe400078c08ff */
[----:B------:R-:W-:Y:S02]  /*57e0*/  LEA.HI.X.SX32 R5, R63, R92, 0x1, P3 ;  /* 0x0000005c3f057211 */ /* 0x000fe400018f0eff */
[----:B------:R-:W-:-:S02]  /*57f0*/  LEA R64, P3, R69, R68, 0x1 ;  /* 0x0000004445407211 */ /* 0x000fc400078608ff */
[-C--:B------:R-:W-:Y:S02]  /*5800*/  LEA.HI.X.SX32 R59, R61, R92.reuse, 0x1, P4 ;  /* 0x0000005c3d3b7211 */ /* 0x080fe400020f0eff */
[-C--:B------:R-:W-:Y:S02]  /*5810*/  LEA.HI.X.SX32 R61, R65, R92.reuse, 0x1, P6 ;  /* 0x0000005c413d7211 */ /* 0x080fe400030f0eff */
[----:B------:R-:W-:Y:S02]  /*5820*/  LEA.HI.X.SX32 R65, R69, R92, 0x1, P3 ;  /* 0x0000005c45417211 */ /* 0x000fe400018f0eff */
[----:B------:R-:W-:Y:S02]  /*5830*/  FSETP.NEU.AND P3, PT, R3, RZ, PT ;  /* 0x000000ff0300720b */ /* 0x000fe40003f6d000 */
[----:B------:R-:W-:Y:S02]  /*5840*/  PRMT R3, R76, 0x7632, R3 ;  /* 0x000076324c037816 */ /* 0x000fe40000000003 */
[----:B0-----:R-:W-:-:S02]  /*5850*/  PRMT R7, R84, 0x7632, R7 ;  /* 0x0000763254077816 */ /* 0x001fc40000000007 */
[----:B------:R-:W-:Y:S01]  /*5860*/  PRMT R6, R78, 0x7632, R6 ;  /* 0x000076324e067816 */ /* 0x000fe20000000006 */
[----:B------:R-:W-:Y:S01]  /*5870*/  STG.E.U16 desc[UR10][R24.64], R3 ;  /* 0x0000000318007986 */ /* 0x000fe2000c10150a */
[----:B-1----:R-:W-:Y:S02]  /*5880*/  PRMT R15, R86, 0x7632, R15 ;  /* 0x00007632560f7816 */ /* 0x002fe4000000000f */
[----:B--2---:R-:W-:Y:S01]  /*5890*/  PRMT R16, R80, 0x7632, R16 ;  /* 0x0000763250107816 */ /* 0x004fe20000000010 */
[----:B------:R0:W-:Y:S01]  /*58a0*/  STG.E.U16 desc[UR10][R26.64], R7 ;  /* 0x000000071a007986 */ /* 0x0001e2000c10150a */
[----:B------:R-:W-:Y:S02]  /*58b0*/  PRMT R17, R88, 0x7632, R17 ;  /* 0x0000763258117816 */ /* 0x000fe40000000011 */
[----:B---3--:R-:W-:Y:S01]  /*58c0*/  PRMT R18, R82, 0x7632, R18 ;  /* 0x0000763252127816 */ /* 0x008fe20000000012 */
[----:B------:R1:W-:Y:S01]  /*58d0*/  STG.E.U16 desc[UR10][R28.64], R6 ;  /* 0x000000061c007986 */ /* 0x0003e2000c10150a */
[----:B------:R-:W-:-:S02]  /*58e0*/  PRMT R19, R90, 0x7632, R19 ;  /* 0x000076325a137816 */ /* 0x000fc40000000013 */
[-C--:B------:R-:W-:Y:S01]  /*58f0*/  LEA R62, P4, R67, R68.reuse, 0x1 ;  /* 0x00000044433e7211 */ /* 0x080fe200078808ff */
[----:B------:R2:W-:Y:S01]  /*5900*/  STG.E.U16 desc[UR10][R30.64], R15 ;  /* 0x0000000f1e007986 */ /* 0x0005e2000c10150a */
[----:B------:R-:W-:Y:S02]  /*5910*/  LEA R66, P6, R73, R68, 0x1 ;  /* 0x0000004449427211 */ /* 0x000fe400078c08ff */
[----:B------:R-:W-:Y:S01]  /*5920*/  LEA.HI.X.SX32 R63, R67, R92, 0x1, P4 ;  /* 0x0000005c433f7211 */ /* 0x000fe200020f0eff */
[----:B------:R3:W-:Y:S01]  /*5930*/  STG.E.U16 desc[UR10][R32.64], R16 ;  /* 0x0000001020007986 */ /* 0x0007e2000c10150a */
[----:B0-----:R-:W-:Y:S02]  /*5940*/  PRMT R7, R77, 0x7632, R7 ;  /* 0x000076324d077816 */ /* 0x001fe40000000007 */
[----:B------:R-:W-:Y:S01]  /*5950*/  PRMT R10, R79, 0x7632, R10 ;  /* 0x000076324f0a7816 */ /* 0x000fe2000000000a */
[----:B------:R0:W-:Y:S01]  /*5960*/  STG.E.U16 desc[UR10][R34.64], R17 ;  /* 0x0000001122007986 */ /* 0x0001e2000c10150a */
[----:B-1----:R-:W-:-:S02]  /*5970*/  PRMT R29, R85, 0x7632, R29 ;  /* 0x00007632551d7816 */ /* 0x002fc4000000001d */
[----:B------:R-:W-:Y:S01]  /*5980*/  LEA R68, P4, R74, R68, 0x1 ;  /* 0x000000444a447211 */ /* 0x000fe200078808ff */
[----:B------:R-:W-:Y:S01]  /*5990*/  STG.E.U16 desc[UR10][R36.64], R18 ;  /* 0x0000001224007986 */ /* 0x000fe2000c10150a */
[----:B--2---:R-:W-:Y:S01]  /*59a0*/  PRMT R30, R87, 0x7632, R30 ;  /* 0x00007632571e7816 */ /* 0x004fe2000000001e */
[----:B------:R-:W1:Y:S01]  /*59b0*/  LDC.64 R14, c[0x0][0x230] ;  /* 0x00008c00ff0e7b82 */ /* 0x000e620000000a00 */
[----:B------:R-:W-:Y:S01]  /*59c0*/  PRMT R31, R81, 0x7632, R31 ;  /* 0x00007632511f7816 */ /* 0x000fe2000000001f */
[----:B------:R-:W-:Y:S01]  /*59d0*/  STG.E.U16 desc[UR10][R38.64], R19 ;  /* 0x0000001326007986 */ /* 0x000fe2000c10150a */
[----:B---3--:R-:W-:Y:S02]  /*59e0*/  PRMT R32, R89, 0x7632, R32 ;  /* 0x0000763259207816 */ /* 0x008fe40000000020 */
[----:B------:R-:W-:Y:S01]  /*59f0*/  LEA.HI.X.SX32 R67, R73, R92, 0x1, P6 ;  /* 0x0000005c49437211 */ /* 0x000fe200030f0eff */
[----:B------:R-:W-:Y:S01]  /*5a00*/  STG.E.U16 desc[UR10][R40.64], R77 ;  /* 0x0000004d28007986 */ /* 0x000fe2000c10150a */
[----:B------:R-:W-:-:S02]  /*5a10*/  PRMT R33, R83, 0x7632, R33 ;  /* 0x0000763253217816 */ /* 0x000fc40000000021 */
[----:B------:R-:W-:Y:S01]  /*5a20*/  LEA.HI.X.SX32 R69, R74, R92, 0x1, P4 ;  /* 0x0000005c4a457211 */ /* 0x000fe200020f0eff */
[----:B------:R-:W-:Y:S01]  /*5a30*/  STG.E.U16 desc[UR10][R42.64], R85 ;  /* 0x000000552a007986 */ /* 0x000fe2000c10150a */
[----:B0-----:R-:W-:Y:S02]  /*5a40*/  PRMT R34, R91, 0x7632, R34 ;  /* 0x000076325b227816 */ /* 0x001fe40000000022 */
[----:B------:R-:W-:Y:S01]  /*5a50*/  FSEL R6, R13, -INF , P2 ;  /* 0xff8000000d067808 */ /* 0x000fe20001000000 */
[----:B------:R-:W-:Y:S01]  /*5a60*/  STG.E.U16 desc[UR10][R44.64], R79 ;  /* 0x0000004f2c007986 */ /* 0x000fe2000c10150a */
[----:B------:R-:W-:Y:S02]  /*5a70*/  FSEL R3, R70, -INF , P1 ;  /* 0xff80000046037808 */ /* 0x000fe40000800000 */
[----:B------:R-:W-:Y:S01]  /*5a80*/  FSEL R71, R71, -INF , P0 ;  /* 0xff80000047477808 */ /* 0x000fe20000000000 */
[----:B------:R-:W-:Y:S01]  /*5a90*/  STG.E.U16 desc[UR10][R46.64], R87 ;  /* 0x000000572e007986 */ /* 0x000fe2000c10150a */
[----:B------:R-:W-:Y:S01]  /*5aa0*/  FSEL R72, R72, -INF , P3 ;  /* 0xff80000048487808 */ /* 0x000fe20001800000 */
[----:B------:R-:W-:Y:S01]  /*5ab0*/  FFMA R8, R6, 0.69314718246459960938, R139 ;  /* 0x3f31721806087823 */ /* 0x000fe2000000008b */
[----:B------:R-:W-:Y:S01]  /*5ac0*/  FFMA R9, R3, 0.69314718246459960938, R138 ;  /* 0x3f31721803097823 */ /* 0x000fe2000000008a */
[----:B------:R-:W-:Y:S01]  /*5ad0*/  STG.E.U16 desc[UR10][R48.64], R81 ;  /* 0x0000005130007986 */ /* 0x000fe2000c10150a */
[----:B------:R-:W-:-:S02]  /*5ae0*/  IMAD.SHL.U32 R3, R2, 0x4, RZ ;  /* 0x0000000402037824 */ /* 0x000fc400078e00ff */
[----:B------:R-:W-:Y:S01]  /*5af0*/  FFMA R11, R72, 0.69314718246459960938, R137 ;  /* 0x3f317218480b7823 */ /* 0x000fe20000000089 */
[----:B------:R-:W-:Y:S04]  /*5b00*/  STG.E.U16 desc[UR10][R50.64], R89 ;  /* 0x0000005932007986 */ /* 0x000fe8000c10150a */
[----:B------:R-:W-:Y:S04]  /*5b10*/  STG.E.U16 desc[UR10][R52.64], R83 ;  /* 0x0000005334007986 */ /* 0x000fe8000c10150a */
[----:B------:R-:W-:Y:S04]  /*5b20*/  STG.E.U16 desc[UR10][R54.64], R91 ;  /* 0x0000005b36007986 */ /* 0x000fe8000c10150a */
[----:B------:R-:W-:Y:S04]  /*5b30*/  STG.E.U16 desc[UR10][R56.64], R7 ;  /* 0x0000000738007986 */ /* 0x000fe8000c10150a */
[----:B------:R-:W-:Y:S04]  /*5b40*/  STG.E.U16 desc[UR10][R58.64], R29 ;  /* 0x0000001d3a007986 */ /* 0x000fe8000c10150a */
[----:B------:R0:W-:Y:S04]  /*5b50*/  STG.E.U16 desc[UR10][R4.64], R10 ;  /* 0x0000000a04007986 */ /* 0x0001e8000c10150a */
[----:B------:R2:W-:Y:S04]  /*5b60*/  STG.E.U16 desc[UR10][R60.64], R30 ;  /* 0x0000001e3c007986 */ /* 0x0005e8000c10150a */
[----:B------:R2:W-:Y:S04]  /*5b70*/  STG.E.U16 desc[UR10][R62.64], R31 ;  /* 0x0000001f3e007986 */ /* 0x0005e8000c10150a */
[----:B------:R2:W-:Y:S01]  /*5b80*/  STG.E.U16 desc[UR10][R64.64], R32 ;  /* 0x0000002040007986 */ /* 0x0005e2000c10150a */
[----:B0-----:R-:W-:Y:S01]  /*5b90*/  LOP3.LUT R4, R0, 0x1c, RZ, 0xc0, !PT ;  /* 0x0000001c00047812 */ /* 0x001fe200078ec0ff */
[----:B------:R-:W-:Y:S01]  /*5ba0*/  FFMA R10, R71, 0.69314718246459960938, R136 ;  /* 0x3f317218470a7823 */ /* 0x000fe20000000088 */
[----:B------:R-:W-:Y:S01]  /*5bb0*/  IMAD.HI R0, R2, 0x4, RZ ;  /* 0x0000000402007827 */ /* 0x000fe200078e02ff */
[----:B------:R2:W-:Y:S01]  /*5bc0*/  STG.E.U16 desc[UR10][R66.64], R33 ;  /* 0x0000002142007986 */ /* 0x0005e2000c10150a */
[----:B------:R-:W-:-:S02]  /*5bd0*/  LEA R4, R4, UR6, 0x2 ;  /* 0x0000000604047c11 */ /* 0x000fc4000f8e10ff */
[----:B-1----:R-:W-:Y:S01]  /*5be0*/  IADD3 R2, P0, P1, R3, UR7, R14 ;  /* 0x0000000703027c10 */ /* 0x002fe2000f91e00e */
[----:B------:R2:W-:Y:S03]  /*5bf0*/  STG.E.U16 desc[UR10][R68.64], R34 ;  /* 0x0000002244007986 */ /* 0x0005e6000c10150a */
[----:B------:R-:W-:Y:S01]  /*5c00*/  IADD3.X R3, R0, UR5, R15, P0, P1 ;  /* 0x0000000500037c10 */ /* 0x000fe200087e240f */
[----:B------:R-:W-:Y:S06]  /*5c10*/  BAR.SYNC.DEFER_BLOCKING 0x0 ;  /* 0x0000000000007b1d */ /* 0x000fec0000010000 */
[----:B------:R2:W-:Y:S02]  /*5c20*/  STS.128 [R4], R8 ;  /* 0x0000000804007388 */ /* 0x0005e40000000c00 */
[----:B------:R-:W-:Y:S06]  /*5c30*/  BAR.SYNC.DEFER_BLOCKING 0x0 ;  /* 0x0000000000007b1d */ /* 0x000fec0000010000 */
[----:B------:R-:W-:Y:S05]  /*5c40*/  @P5 EXIT ;  /* 0x000000000000594d */ /* 0x000fea0003800000 */
[----:B------:R-:W0:Y:S04]  /*5c50*/  LDS R5, [R12] ;  /* 0x000000000c057984 */ /* 0x000e280000000800 */
[----:B0-----:R-:W-:Y:S01]  /*5c60*/  STG.E desc[UR10][R2.64], R5 ;  /* 0x0000000502007986 */ /* 0x001fe2000c10190a */
[----:B------:R-:W-:Y:S05]  /*5c70*/  EXIT ;  /* 0x000000000000794d */ /* 0x000fea0003800000 */
.L_x_2:
[----:B------:R-:W-:-:S00]  /*5c80*/  BRA `(.L_x_2) ;  /* 0xfffffffc00fc7947 */ /* 0x000fc0000383ffff */
[----:B------:R-:W-:-:S00]  /*5c90*/  NOP ;  /* 0x0000000000007918 */ /* 0x000fc00000000000 */
        /* <DEDUP_REMOVED lines=14> */
.L_x_3:


//--------------------- .nv.global.init           --------------------------
	.section	.nv.global.init,"aw",@progbits
.nv.global.init:
	.type		_$_str,@object
	.size		_$_str,(.L_0 - _$_str)
_$_str:
        /*0000*/ 	.byte	0x5f, 0x5f, 0x43, 0x55, 0x44, 0x41, 0x5f, 0x46, 0x54, 0x5a, 0x00
.L_0:


//--------------------- .nv.shared.attn_fwd       --------------------------
	.section	.nv.shared.attn_fwd,"aw",@nobits
	.sectionflags	@""
	.align	16
	.zero		1024


//--------------------- .nv.shared.reserved.0     --------------------------
	.section	.nv.shared.reserved.0,"aw",@nobits
	.weak		__nv_reservedSMEM_offset_0_alias
	.size		__nv_reservedSMEM_offset_0_alias, 0, 0
	.other		__nv_reservedSMEM_offset_0_alias,@"STO_CUDA_RESERVED_SHARED STV_DEFAULT"
__nv_reservedSMEM_offset_0_alias:
	.zero		0


//--------------------- .nv.constant0.attn_fwd    --------------------------
	.section	.nv.constant0.attn_fwd,"a",@progbits
	.sectionflags	@""
	.align	4
.nv.constant0.attn_fwd:
	.zero		664


//--------------------- SYMBOLS --------------------------

	.type		.nv.reservedSmem.offset0,@object
	.size		.nv.reservedSmem.offset0,0x4
